	.target	sm_100a

	.elftype	@"ET_EXEC"


//--------------------- .note.nv.tkinfo           --------------------------
	.section	.note.nv.tkinfo,"",@"SHT_NOTE"
	.sectionflags	@"SHF_NOTE_NV_TKINFO"
	.tkinfo
        /*0018*/ 	.word	0x00000002
        /*0030*/ 	.string	""
        /*0030*/ 	.string	"ptxas"
        /*0030*/ 	.string	"Cuda compilation tools, release 13.0, V13.0.88"
        /*0030*/ 	.string	"Build cuda_13.0.r13.0/compiler.36424714_0"
        /*0030*/ 	.string	"-arch sm_100a -m 64 "



//--------------------- .note.nv.cuinfo           --------------------------
	.section	.note.nv.cuinfo,"",@"SHT_NOTE"
	.sectionflags	@"SHF_NOTE_NV_CUINFO"
        /*0018*/ 	.short	0x0002
        /*001a*/ 	.short	0x0064
        /*001c*/ 	.short	0x0082
	.zero		2


//--------------------- .nv.info                  --------------------------
	.section	.nv.info,"",@"SHT_CUDA_INFO"
	.align	4


	//----- nvinfo : EIATTR_REGCOUNT
	.align		4
        /*0000*/ 	.byte	0x04, 0x2f
        /*0002*/ 	.short	(.L_20 - .L_19)
	.align		4
.L_19:
        /*0004*/ 	.word	index@(_ZN7cutlass13device_kernelINS_4gemm6kernel13GemmUniversalIN4cute5tupleIJiiiiEEENS1_10collective13CollectiveMmaINS1_35MainloopSm100TmaUmmaWarpSpecializedILi6ELi2ELi2ENS5_IJNS4_1CILi2EEENSA_ILi1EEESC_EEEEENS5_IJNSA_ILi256EEENSA_ILi192EEENSA_ILi128EEEEEEaNS5_IJlSC_lEEEaSJ_NS4_8TiledMMAINS4_8MMA_AtomIJNS4_21SM100_MMA_S8_2x1SM_SSIaaiLi256ELi192ELNS4_4UMMA5MajorE0ELSO_0ELNSN_8SaturateE0EEEEEENS4_6LayoutINS5_IJSC_SC_SC_EEENS5_IJNSA_ILi0EEESU_SU_EEEEENS5_IJNS4_10UnderscoreESX_SX_EEEEENS4_18SM100_TMA_2SM_LOADENS4_14ComposedLayoutINS4_7SwizzleILi3ELi4ELi3EEENS4_18smem_ptr_flag_bitsILi8EEENSS_INS5_IJNSA_ILi8EEESH_EEENS5_IJSH_SC_EEEEEEEvNS4_8identityES10_S1A_vS1B_EENS_8epilogue10collective18CollectiveEpilogueINS1D_23Sm100TmaWarpSpecializedILi3ELi2ELi64ELb0ELb0EEEJNS5_IJSH_SG_SH_EEENS5_IJNSS_ISH_SC_EENSS_INSA_ILi64EEESC_EEEEEaSJ_aSJ_NS1D_6fusion15FusionCallbacksIS1H_NS1N_17LinearCombinationIaiaiLNS_15FloatRoundStyleE2EEES1I_S1M_JEEENS4_5SM1004TMEM4LOAD26SM100_TMEM_LOAD_32dp32b64xENS4_13SM90_TMA_LOADENS11_INS12_ILi2ELi4ELi3EEES15_NSS_INS5_IJS16_S1K_EEENS5_IJS1K_SC_EEEEEEENS4_39AutoVectorizingCopyWithAssumedAlignmentILi128EEENS4_14SM90_TMA_STOREES22_S24_S24_EEEvvEEEEvNT_6ParamsE)
        /*0008*/ 	.word	0x000000ad


	//----- nvinfo : EIATTR_FRAME_SIZE
	.align		4
.L_20:
        /*000c*/ 	.byte	0x04, 0x11
        /*000e*/ 	.short	(.L_22 - .L_21)
	.align		4
.L_21:
        /*0010*/ 	.word	index@($__internal_2_$__cuda_sm10x_tcgen05_guardrail_trap_unallocated_columns_being_dealloced)
        /*0014*/ 	.word	0x00000000


	//----- nvinfo : EIATTR_FRAME_SIZE
	.align		4
.L_22:
        /*0018*/ 	.byte	0x04, 0x11
        /*001a*/ 	.short	(.L_24 - .L_23)
	.align		4
.L_23:
        /*001c*/ 	.word	index@($__internal_1_$__cuda_sm10x_tcgen05_guardrail_trap_phase_invalid_during_alloc)
        /*0020*/ 	.word	0x00000000


	//----- nvinfo : EIATTR_FRAME_SIZE
	.align		4
.L_24:
        /*0024*/ 	.byte	0x04, 0x11
        /*0026*/ 	.short	(.L_26 - .L_25)
	.align		4
.L_25:
        /*0028*/ 	.word	index@($__internal_0_$__cuda_sm10x_tcgen05_guardrail_trap_col_being_dealloced_not_returned_by_alloc)
        /*002c*/ 	.word	0x00000000


	//----- nvinfo : EIATTR_FRAME_SIZE
	.align		4
.L_26:
        /*0030*/ 	.byte	0x04, 0x11
        /*0032*/ 	.short	(.L_28 - .L_27)
	.align		4
.L_27:
        /*0034*/ 	.word	index@(_ZN7cutlass13device_kernelINS_4gemm6kernel13GemmUniversalIN4cute5tupleIJiiiiEEENS1_10collective13CollectiveMmaINS1_35MainloopSm100TmaUmmaWarpSpecializedILi6ELi2ELi2ENS5_IJNS4_1CILi2EEENSA_ILi1EEESC_EEEEENS5_IJNSA_ILi256EEENSA_ILi192EEENSA_ILi128EEEEEEaNS5_IJlSC_lEEEaSJ_NS4_8TiledMMAINS4_8MMA_AtomIJNS4_21SM100_MMA_S8_2x1SM_SSIaaiLi256ELi192ELNS4_4UMMA5MajorE0ELSO_0ELNSN_8SaturateE0EEEEEENS4_6LayoutINS5_IJSC_SC_SC_EEENS5_IJNSA_ILi0EEESU_SU_EEEEENS5_IJNS4_10UnderscoreESX_SX_EEEEENS4_18SM100_TMA_2SM_LOADENS4_14ComposedLayoutINS4_7SwizzleILi3ELi4ELi3EEENS4_18smem_ptr_flag_bitsILi8EEENSS_INS5_IJNSA_ILi8EEESH_EEENS5_IJSH_SC_EEEEEEEvNS4_8identityES10_S1A_vS1B_EENS_8epilogue10collective18CollectiveEpilogueINS1D_23Sm100TmaWarpSpecializedILi3ELi2ELi64ELb0ELb0EEEJNS5_IJSH_SG_SH_EEENS5_IJNSS_ISH_SC_EENSS_INSA_ILi64EEESC_EEEEEaSJ_aSJ_NS1D_6fusion15FusionCallbacksIS1H_NS1N_17LinearCombinationIaiaiLNS_15FloatRoundStyleE2EEES1I_S1M_JEEENS4_5SM1004TMEM4LOAD26SM100_TMEM_LOAD_32dp32b64xENS4_13SM90_TMA_LOADENS11_INS12_ILi2ELi4ELi3EEES15_NSS_INS5_IJS16_S1K_EEENS5_IJS1K_SC_EEEEEEENS4_39AutoVectorizingCopyWithAssumedAlignmentILi128EEENS4_14SM90_TMA_STOREES22_S24_S24_EEEvvEEEEvNT_6ParamsE)
        /*0038*/ 	.word	0x00000000


	//----- nvinfo : EIATTR_MIN_STACK_SIZE
	.align		4
.L_28:
        /*003c*/ 	.byte	0x04, 0x12
        /*003e*/ 	.short	(.L_30 - .L_29)
	.align		4
.L_29:
        /*0040*/ 	.word	index@(_ZN7cutlass13device_kernelINS_4gemm6kernel13GemmUniversalIN4cute5tupleIJiiiiEEENS1_10collective13CollectiveMmaINS1_35MainloopSm100TmaUmmaWarpSpecializedILi6ELi2ELi2ENS5_IJNS4_1CILi2EEENSA_ILi1EEESC_EEEEENS5_IJNSA_ILi256EEENSA_ILi192EEENSA_ILi128EEEEEEaNS5_IJlSC_lEEEaSJ_NS4_8TiledMMAINS4_8MMA_AtomIJNS4_21SM100_MMA_S8_2x1SM_SSIaaiLi256ELi192ELNS4_4UMMA5MajorE0ELSO_0ELNSN_8SaturateE0EEEEEENS4_6LayoutINS5_IJSC_SC_SC_EEENS5_IJNSA_ILi0EEESU_SU_EEEEENS5_IJNS4_10UnderscoreESX_SX_EEEEENS4_18SM100_TMA_2SM_LOADENS4_14ComposedLayoutINS4_7SwizzleILi3ELi4ELi3EEENS4_18smem_ptr_flag_bitsILi8EEENSS_INS5_IJNSA_ILi8EEESH_EEENS5_IJSH_SC_EEEEEEEvNS4_8identityES10_S1A_vS1B_EENS_8epilogue10collective18CollectiveEpilogueINS1D_23Sm100TmaWarpSpecializedILi3ELi2ELi64ELb0ELb0EEEJNS5_IJSH_SG_SH_EEENS5_IJNSS_ISH_SC_EENSS_INSA_ILi64EEESC_EEEEEaSJ_aSJ_NS1D_6fusion15FusionCallbacksIS1H_NS1N_17LinearCombinationIaiaiLNS_15FloatRoundStyleE2EEES1I_S1M_JEEENS4_5SM1004TMEM4LOAD26SM100_TMEM_LOAD_32dp32b64xENS4_13SM90_TMA_LOADENS11_INS12_ILi2ELi4ELi3EEES15_NSS_INS5_IJS16_S1K_EEENS5_IJS1K_SC_EEEEEEENS4_39AutoVectorizingCopyWithAssumedAlignmentILi128EEENS4_14SM90_TMA_STOREES22_S24_S24_EEEvvEEEEvNT_6ParamsE)
        /*0044*/ 	.word	0x00000000
.L_30:


//--------------------- .nv.compat                --------------------------
	.section	.nv.compat,"",@"SHT_CUDA_COMPAT_INFO"
	.align	4
        /*0000*/ 	.byte	0x02, 0x09, 0x01, 0x00, 0x02, 0x02, 0x03, 0x00, 0x02, 0x05, 0x06, 0x00, 0x03, 0x07, 0x01, 0x01
        /*0010*/ 	.byte	0x02, 0x03, 0x01, 0x00, 0x02, 0x06, 0x01, 0x00, 0x04, 0x0b, 0x08, 0x00, 0x01, 0x00, 0x00, 0x00
        /*0020*/ 	.byte	0x00, 0x00, 0x00, 0x00


//--------------------- .nv.info._ZN7cutlass13device_kernelINS_4gemm6kernel13GemmUniversalIN4cute5tupleIJiiiiEEENS1_10collective13CollectiveMmaINS1_35MainloopSm100TmaUmmaWarpSpecializedILi6ELi2ELi2ENS5_IJNS4_1CILi2EEENSA_ILi1EEESC_EEEEENS5_IJNSA_ILi256EEENSA_ILi192EEENSA_ILi128EEEEEEaNS5_IJlSC_lEEEaSJ_NS4_8TiledMMAINS4_8MMA_AtomIJNS4_21SM100_MMA_S8_2x1SM_SSIaaiLi256ELi192ELNS4_4UMMA5MajorE0ELSO_0ELNSN_8SaturateE0EEEEEENS4_6LayoutINS5_IJSC_SC_SC_EEENS5_IJNSA_ILi0EEESU_SU_EEEEENS5_IJNS4_10UnderscoreESX_SX_EEEEENS4_18SM100_TMA_2SM_LOADENS4_14ComposedLayoutINS4_7SwizzleILi3ELi4ELi3EEENS4_18smem_ptr_flag_bitsILi8EEENSS_INS5_IJNSA_ILi8EEESH_EEENS5_IJSH_SC_EEEEEEEvNS4_8identityES10_S1A_vS1B_EENS_8epilogue10collective18CollectiveEpilogueINS1D_23Sm100TmaWarpSpecializedILi3ELi2ELi64ELb0ELb0EEEJNS5_IJSH_SG_SH_EEENS5_IJNSS_ISH_SC_EENSS_INSA_ILi64EEESC_EEEEEaSJ_aSJ_NS1D_6fusion15FusionCallbacksIS1H_NS1N_17LinearCombinationIaiaiLNS_15FloatRoundStyleE2EEES1I_S1M_JEEENS4_5SM1004TMEM4LOAD26SM100_TMEM_LOAD_32dp32b64xENS4_13SM90_TMA_LOADENS11_INS12_ILi2ELi4ELi3EEES15_NSS_INS5_IJS16_S1K_EEENS5_IJS1K_SC_EEEEEEENS4_39AutoVectorizingCopyWithAssumedAlignmentILi128EEENS4_14SM90_TMA_STOREES22_S24_S24_EEEvvEEEEvNT_6ParamsE --------------------------
	.section	.nv.info._ZN7cutlass13device_kernelINS_4gemm6kernel13GemmUniversalIN4cute5tupleIJiiiiEEENS1_10collective13CollectiveMmaINS1_35MainloopSm100TmaUmmaWarpSpecializedILi6ELi2ELi2ENS5_IJNS4_1CILi2EEENSA_ILi1EEESC_EEEEENS5_IJNSA_ILi256EEENSA_ILi192EEENSA_ILi128EEEEEEaNS5_IJlSC_lEEEaSJ_NS4_8TiledMMAINS4_8MMA_AtomIJNS4_21SM100_MMA_S8_2x1SM_SSIaaiLi256ELi192ELNS4_4UMMA5MajorE0ELSO_0ELNSN_8SaturateE0EEEEEENS4_6LayoutINS5_IJSC_SC_SC_EEENS5_IJNSA_ILi0EEESU_SU_EEEEENS5_IJNS4_10UnderscoreESX_SX_EEEEENS4_18SM100_TMA_2SM_LOADENS4_14ComposedLayoutINS4_7SwizzleILi3ELi4ELi3EEENS4_18smem_ptr_flag_bitsILi8EEENSS_INS5_IJNSA_ILi8EEESH_EEENS5_IJSH_SC_EEEEEEEvNS4_8identityES10_S1A_vS1B_EENS_8epilogue10collective18CollectiveEpilogueINS1D_23Sm100TmaWarpSpecializedILi3ELi2ELi64ELb0ELb0EEEJNS5_IJSH_SG_SH_EEENS5_IJNSS_ISH_SC_EENSS_INSA_ILi64EEESC_EEEEEaSJ_aSJ_NS1D_6fusion15FusionCallbacksIS1H_NS1N_17LinearCombinationIaiaiLNS_15FloatRoundStyleE2EEES1I_S1M_JEEENS4_5SM1004TMEM4LOAD26SM100_TMEM_LOAD_32dp32b64xENS4_13SM90_TMA_LOADENS11_INS12_ILi2ELi4ELi3EEES15_NSS_INS5_IJS16_S1K_EEENS5_IJS1K_SC_EEEEEEENS4_39AutoVectorizingCopyWithAssumedAlignmentILi128EEENS4_14SM90_TMA_STOREES22_S24_S24_EEEvvEEEEvNT_6ParamsE,"",@"SHT_CUDA_INFO"
	.sectionflags	@""
	.align	4


	//----- nvinfo : EIATTR_CUDA_API_VERSION
	.align		4
        /*0000*/ 	.byte	0x04, 0x37
        /*0002*/ 	.short	(.L_32 - .L_31)
.L_31:
        /*0004*/ 	.word	0x00000082


	//----- nvinfo : EIATTR_KPARAM_INFO
	.align		4
.L_32:
        /*0008*/ 	.byte	0x04, 0x17
        /*000a*/ 	.short	(.L_34 - .L_33)
.L_33:
        /*000c*/ 	.word	0x00000000
        /*0010*/ 	.short	0x0000
        /*0012*/ 	.short	0x0000
        /*0014*/ 	.byte	0x00, 0xf0, 0x01, 0x20


	//----- nvinfo : EIATTR_AT_ENTRY_FRAGMENTS
	.align		4
.L_34:
        /*0018*/ 	.byte	0x04, 0x4f
        /*001a*/ 	.short	(.L_36 - .L_35)


	//   ....[0]....
.L_35:
        /*001c*/ 	.word	0x00000007


	//----- nvinfo : EIATTR_RESERVED_SMEM_USED
	.align		4
.L_36:
        /*0020*/ 	.byte	0x01, 0x41
	.zero		2


	//----- nvinfo : EIATTR_SPARSE_MMA_MASK
	.align		4
        /*0024*/ 	.byte	0x03, 0x50
        /*0026*/ 	.short	0x0000


	//----- nvinfo : EIATTR_TCGEN05_2CTA_USED
	.align		4
        /*0028*/ 	.byte	0x01, 0x52
	.zero		2


	//----- nvinfo : EIATTR_MAXREG_COUNT
	.align		4
        /*002c*/ 	.byte	0x03, 0x1b
        /*002e*/ 	.short	0x00ff


	//----- nvinfo : EIATTR_NUM_BARRIERS
	.align		4
        /*0030*/ 	.byte	0x02, 0x4c
        /*0032*/ 	.byte	0x07
	.zero		1


	//----- nvinfo : EIATTR_EXTERNS
	.align		4
        /*0034*/ 	.byte	0x04, 0x0f
        /*0036*/ 	.short	(.L_38 - .L_37)


	//   ....[0]....
	.align		4
.L_37:
        /*0038*/ 	.word	index@(__assertfail)


	//----- nvinfo : EIATTR_MERCURY_ISA_VERSION
	.align		4
.L_38:
        /*003c*/ 	.byte	0x03, 0x5f
        /*003e*/ 	.short	0x0101


	//----- nvinfo : EIATTR_INT_WARP_WIDE_INSTR_OFFSETS
	.align		4
        /*0040*/ 	.byte	0x04, 0x31
        /*0042*/ 	.short	(.L_40 - .L_39)


	//   ....[0]....
.L_39:
        /*0044*/ 	.word	0x00000cf0


	//   ....[1]....
        /*0048*/ 	.word	0x00000d90


	//   ....[2]....
        /*004c*/ 	.word	0x000020f0


	//   ....[3]....
        /*0050*/ 	.word	0x00003fd0


	//   ....[4]....
        /*0054*/ 	.word	0x00003ff0


	//   ....[5]....
        /*0058*/ 	.word	0x00004020


	//   ....[6]....
        /*005c*/ 	.word	0x00004950


	//   ....[7]....
        /*0060*/ 	.word	0x000049c0


	//   ....[8]....
        /*0064*/ 	.word	0x00004ac0


	//   ....[9]....
        /*0068*/ 	.word	0x00004b50


	//   ....[10]....
        /*006c*/ 	.word	0x00004d30


	//   ....[11]....
        /*0070*/ 	.word	0x00004e90


	//----- nvinfo : EIATTR_COOP_GROUP_MASK_REGIDS
	.align		4
.L_40:
        /*0074*/ 	.byte	0x04, 0x29
        /*0076*/ 	.short	(.L_42 - .L_41)


	//   ....[0]....
.L_41:
        /*0078*/ 	.word	0xffffffff


	//   ....[1]....
        /*007c*/ 	.word	0xffffffff


	//   ....[2]....
        /*0080*/ 	.word	0xffffffff


	//   ....[3]....
        /*0084*/ 	.word	0xffffffff


	//   ....[4]....
        /*0088*/ 	.word	0xffffffff


	//   ....[5]....
        /*008c*/ 	.word	0xffffffff


	//   ....[6]....
        /*0090*/ 	.word	0xffffffff


	//   ....[7]....
        /*0094*/ 	.word	0xffffffff


	//   ....[8]....
        /*0098*/ 	.word	0xffffffff


	//   ....[9]....
        /*009c*/ 	.word	0xffffffff


	//   ....[10]....
        /*00a0*/ 	.word	0xffffffff


	//   ....[11]....
        /*00a4*/ 	.word	0xffffffff


	//   ....[12]....
        /*00a8*/ 	.word	0xffffffff


	//   ....[13]....
        /*00ac*/ 	.word	0xffffffff


	//----- nvinfo : EIATTR_COOP_GROUP_INSTR_OFFSETS
	.align		4
.L_42:
        /*00b0*/ 	.byte	0x04, 0x28
        /*00b2*/ 	.short	(.L_44 - .L_43)


	//   ....[0]....
.L_43:
        /*00b4*/ 	.word	0x000000c0


	//   ....[1]....
        /*00b8*/ 	.word	0x00000500


	//   ....[2]....
        /*00bc*/ 	.word	0x000006c0


	//   ....[3]....
        /*00c0*/ 	.word	0x00000830


	//   ....[4]....
        /*00c4*/ 	.word	0x00000920


	//   ....[5]....
        /*00c8*/ 	.word	0x00000a80


	//   ....[6]....
        /*00cc*/ 	.word	0x00000bd0


	//   ....[7]....
        /*00d0*/ 	.word	0x00000e10


	//   ....[8]....
        /*00d4*/ 	.word	0x00001fd0


	//   ....[9]....
        /*00d8*/ 	.word	0x00002ed0


	//   ....[10]....
        /*00dc*/ 	.word	0x000033a0


	//   ....[11]....
        /*00e0*/ 	.word	0x000033d0


	//   ....[12]....
        /*00e4*/ 	.word	0x00003ee0


	//   ....[13]....
        /*00e8*/ 	.word	0x000040e0


	//----- nvinfo : EIATTR_VRC_CTA_INIT_COUNT
	.align		4
.L_44:
        /*00ec*/ 	.byte	0x02, 0x4a
        /*00ee*/ 	.byte	0x80
	.zero		1


	//----- nvinfo : EIATTR_SYSCALL_OFFSETS
	.align		4
        /*00f0*/ 	.byte	0x04, 0x46
        /*00f2*/ 	.short	(.L_46 - .L_45)


	//   ....[0]....
.L_45:
        /*00f4*/ 	.word	0x000058f0


	//   ....[1]....
        /*00f8*/ 	.word	0x00005a10


	//   ....[2]....
        /*00fc*/ 	.word	0x00006260


	//   ....[3]....
        /*0100*/ 	.word	0x000078f0


	//   ....[4]....
        /*0104*/ 	.word	0x00008f80


	//----- nvinfo : EIATTR_MBARRIER_INSTR_OFFSETS
	.align		4
.L_46:
        /*0108*/ 	.byte	0x04, 0x39
        /*010a*/ 	.short	(.L_48 - .L_47)


	//   ....[0]....
.L_47:
        /*010c*/ 	.word	0x000005f0
        /*0110*/ 	.word	0x000000ff
        /*0114*/ 	.word	0x00000000
        /*0118*/ 	.short	0x0100
        /*011a*/ 	.byte	0x05
	.zero		1


	//   ....[1]....
        /*011c*/ 	.word	0x00000600
        /*0120*/ 	.word	0x000000ff
        /*0124*/ 	.word	0x00000030
        /*0128*/ 	.short	0x0100
        /*012a*/ 	.byte	0x05
	.zero		1


	//   ....[2]....
        /*012c*/ 	.word	0x00000610
        /*0130*/ 	.word	0x000000ff
        /*0134*/ 	.word	0x00000008
        /*0138*/ 	.short	0x0100
        /*013a*/ 	.byte	0x05
	.zero		1


	//   ....[3]....
        /*013c*/ 	.word	0x00000620
        /*0140*/ 	.word	0x000000ff
        /*0144*/ 	.word	0x00000038
        /*0148*/ 	.short	0x0100
        /*014a*/ 	.byte	0x05
	.zero		1


	//   ....[4]....
        /*014c*/ 	.word	0x00000630
        /*0150*/ 	.word	0x000000ff
        /*0154*/ 	.word	0x00000010
        /*0158*/ 	.short	0x0100
        /*015a*/ 	.byte	0x05
	.zero		1


	//   ....[5]....
        /*015c*/ 	.word	0x00000640
        /*0160*/ 	.word	0x000000ff
        /*0164*/ 	.word	0x00000040
        /*0168*/ 	.short	0x0100
        /*016a*/ 	.byte	0x05
	.zero		1


	//   ....[6]....
        /*016c*/ 	.word	0x00000650
        /*0170*/ 	.word	0x000000ff
        /*0174*/ 	.word	0x00000018
        /*0178*/ 	.short	0x0100
        /*017a*/ 	.byte	0x05
	.zero		1


	//   ....[7]....
        /*017c*/ 	.word	0x00000660
        /*0180*/ 	.word	0x000000ff
        /*0184*/ 	.word	0x00000048
        /*0188*/ 	.short	0x0100
        /*018a*/ 	.byte	0x05
	.zero		1


	//   ....[8]....
        /*018c*/ 	.word	0x00000670
        /*0190*/ 	.word	0x000000ff
        /*0194*/ 	.word	0x00000020
        /*0198*/ 	.short	0x0100
        /*019a*/ 	.byte	0x05
	.zero		1


	//   ....[9]....
        /*019c*/ 	.word	0x00000680
        /*01a0*/ 	.word	0x000000ff
        /*01a4*/ 	.word	0x00000050
        /*01a8*/ 	.short	0x0100
        /*01aa*/ 	.byte	0x05
	.zero		1


	//   ....[10]....
        /*01ac*/ 	.word	0x00000690
        /*01b0*/ 	.word	0x000000ff
        /*01b4*/ 	.word	0x00000028
        /*01b8*/ 	.short	0x0100
        /*01ba*/ 	.byte	0x05
	.zero		1


	//   ....[11]....
        /*01bc*/ 	.word	0x000006a0
        /*01c0*/ 	.word	0x000000ff
        /*01c4*/ 	.word	0x00000058
        /*01c8*/ 	.short	0x0100
        /*01ca*/ 	.byte	0x05
	.zero		1


	//   ....[12]....
        /*01cc*/ 	.word	0x000007c0
        /*01d0*/ 	.word	0x000000ff
        /*01d4*/ 	.word	0x00000060
        /*01d8*/ 	.short	0x0100
        /*01da*/ 	.byte	0x06
	.zero		1


	//   ....[13]....
        /*01dc*/ 	.word	0x000007d0
        /*01e0*/ 	.word	0x000000ff
        /*01e4*/ 	.word	0x00000078
        /*01e8*/ 	.short	0x0100
        /*01ea*/ 	.byte	0x06
	.zero		1


	//   ....[14]....
        /*01ec*/ 	.word	0x000007e0
        /*01f0*/ 	.word	0x000000ff
        /*01f4*/ 	.word	0x00000068
        /*01f8*/ 	.short	0x0100
        /*01fa*/ 	.byte	0x06
	.zero		1


	//   ....[15]....
        /*01fc*/ 	.word	0x000007f0
        /*0200*/ 	.word	0x000000ff
        /*0204*/ 	.word	0x00000080
        /*0208*/ 	.short	0x0100
        /*020a*/ 	.byte	0x06
	.zero		1


	//   ....[16]....
        /*020c*/ 	.word	0x00000800
        /*0210*/ 	.word	0x000000ff
        /*0214*/ 	.word	0x00000070
        /*0218*/ 	.short	0x0100
        /*021a*/ 	.byte	0x06
	.zero		1


	//   ....[17]....
        /*021c*/ 	.word	0x00000810
        /*0220*/ 	.word	0x000000ff
        /*0224*/ 	.word	0x00000088
        /*0228*/ 	.short	0x0100
        /*022a*/ 	.byte	0x06
	.zero		1


	//   ....[18]....
        /*022c*/ 	.word	0x000008f0
        /*0230*/ 	.word	0x000000ff
        /*0234*/ 	.word	0x00000090
        /*0238*/ 	.short	0x0100
        /*023a*/ 	.byte	0x05
	.zero		1


	//   ....[19]....
        /*023c*/ 	.word	0x00000900
        /*0240*/ 	.word	0x000000ff
        /*0244*/ 	.word	0x00000098
        /*0248*/ 	.short	0x0100
        /*024a*/ 	.byte	0x05
	.zero		1


	//   ....[20]....
        /*024c*/ 	.word	0x00000a30
        /*0250*/ 	.word	0x000000ff
        /*0254*/ 	.word	0x000000a0
        /*0258*/ 	.short	0x0100
        /*025a*/ 	.byte	0x05
	.zero		1


	//   ....[21]....
        /*025c*/ 	.word	0x00000a40
        /*0260*/ 	.word	0x000000ff
        /*0264*/ 	.word	0x000000b0
        /*0268*/ 	.short	0x0100
        /*026a*/ 	.byte	0x05
	.zero		1


	//   ....[22]....
        /*026c*/ 	.word	0x00000a50
        /*0270*/ 	.word	0x000000ff
        /*0274*/ 	.word	0x000000a8
        /*0278*/ 	.short	0x0100
        /*027a*/ 	.byte	0x05
	.zero		1


	//   ....[23]....
        /*027c*/ 	.word	0x00000a60
        /*0280*/ 	.word	0x000000ff
        /*0284*/ 	.word	0x000000b8
        /*0288*/ 	.short	0x0100
        /*028a*/ 	.byte	0x05
	.zero		1


	//   ....[24]....
        /*028c*/ 	.word	0x00000b80
        /*0290*/ 	.word	0x000000ff
        /*0294*/ 	.word	0x000000c0
        /*0298*/ 	.short	0x0100
        /*029a*/ 	.byte	0x06
	.zero		1


	//   ....[25]....
        /*029c*/ 	.word	0x00000b90
        /*02a0*/ 	.word	0x000000ff
        /*02a4*/ 	.word	0x000000d0
        /*02a8*/ 	.short	0x0100
        /*02aa*/ 	.byte	0x06
	.zero		1


	//   ....[26]....
        /*02ac*/ 	.word	0x00000ba0
        /*02b0*/ 	.word	0x000000ff
        /*02b4*/ 	.word	0x000000c8
        /*02b8*/ 	.short	0x0100
        /*02ba*/ 	.byte	0x06
	.zero		1


	//   ....[27]....
        /*02bc*/ 	.word	0x00000bb0
        /*02c0*/ 	.word	0x000000ff
        /*02c4*/ 	.word	0x000000d8
        /*02c8*/ 	.short	0x0100
        /*02ca*/ 	.byte	0x06
	.zero		1


	//   ....[28]....
        /*02cc*/ 	.word	0x00000ca0
        /*02d0*/ 	.word	0x000000ff
        /*02d4*/ 	.word	0x000000e0
        /*02d8*/ 	.short	0x0100
        /*02da*/ 	.byte	0x05
	.zero		1


	//   ....[29]....
        /*02dc*/ 	.word	0x00000cb0
        /*02e0*/ 	.word	0x000000ff
        /*02e4*/ 	.word	0x000000f0
        /*02e8*/ 	.short	0x0100
        /*02ea*/ 	.byte	0x05
	.zero		1


	//   ....[30]....
        /*02ec*/ 	.word	0x00000cc0
        /*02f0*/ 	.word	0x000000ff
        /*02f4*/ 	.word	0x000000e8
        /*02f8*/ 	.short	0x0100
        /*02fa*/ 	.byte	0x05
	.zero		1


	//   ....[31]....
        /*02fc*/ 	.word	0x00000cd0
        /*0300*/ 	.word	0x000000ff
        /*0304*/ 	.word	0x000000f8
        /*0308*/ 	.short	0x0100
        /*030a*/ 	.byte	0x05
	.zero		1


	//   ....[32]....
        /*030c*/ 	.word	0x00000dc0
        /*0310*/ 	.word	0x000000ff
        /*0314*/ 	.word	0x00000100
        /*0318*/ 	.short	0x0100
        /*031a*/ 	.byte	0x04
	.zero		1


	//   ....[33]....
        /*031c*/ 	.word	0x000017d0
        /*0320*/ 	.word	0x00000003
        /*0324*/ 	.word	0x000000f0
        /*0328*/ 	.short	0x010a
        /*032a*/ 	.byte	0xff
	.zero		1


	//   ....[34]....
        /*032c*/ 	.word	0x00001800
        /*0330*/ 	.word	0x00000003
        /*0334*/ 	.word	0x000000e0
        /*0338*/ 	.short	0x0101
        /*033a*/ 	.byte	0xff
	.zero		1


	//   ....[35]....
        /*033c*/ 	.word	0x00001910
        /*0340*/ 	.word	0x000000ff
        /*0344*/ 	.word	0x00000030
        /*0348*/ 	.short	0x010a
        /*034a*/ 	.byte	0x05
	.zero		1


	//   ....[36]....
        /*034c*/ 	.word	0x000019d0
        /*0350*/ 	.word	0x000000ff
        /*0354*/ 	.word	0x00000030
        /*0358*/ 	.short	0x010a
        /*035a*/ 	.byte	0x21
	.zero		1


	//   ....[37]....
        /*035c*/ 	.word	0x00001b80
        /*0360*/ 	.word	0x000000ff
        /*0364*/ 	.word	0x00000030
        /*0368*/ 	.short	0x010a
        /*036a*/ 	.byte	0x08
	.zero		1


	//   ....[38]....
        /*036c*/ 	.word	0x00001c80
        /*0370*/ 	.word	0x000000ff
        /*0374*/ 	.word	0x00000098
        /*0378*/ 	.short	0x0101
        /*037a*/ 	.byte	0x04
	.zero		1


	//   ....[39]....
        /*037c*/ 	.word	0x00001ca0
        /*0380*/ 	.word	0x000000ff
        /*0384*/ 	.word	0x00000030
        /*0388*/ 	.short	0x010a
        /*038a*/ 	.byte	0x05
	.zero		1


	//   ....[40]....
        /*038c*/ 	.word	0x00001d20
        /*0390*/ 	.word	0x000000ff
        /*0394*/ 	.word	0x00000030
        /*0398*/ 	.short	0x010a
        /*039a*/ 	.byte	0x11
	.zero		1


	//   ....[41]....
        /*039c*/ 	.word	0x00001eb0
        /*03a0*/ 	.word	0x000000ff
        /*03a4*/ 	.word	0x00000030
        /*03a8*/ 	.short	0x010a
        /*03aa*/ 	.byte	0x08
	.zero		1


	//   ....[42]....
        /*03ac*/ 	.word	0x00002000
        /*03b0*/ 	.word	0x00000002
        /*03b4*/ 	.word	0x000000a0
        /*03b8*/ 	.short	0x010a
        /*03ba*/ 	.byte	0xff
	.zero		1


	//   ....[43]....
        /*03bc*/ 	.word	0x000020c0
        /*03c0*/ 	.word	0x00000002
        /*03c4*/ 	.word	0x00000000
        /*03c8*/ 	.short	0x0101
        /*03ca*/ 	.byte	0xff
	.zero		1


	//   ....[44]....
        /*03cc*/ 	.word	0x00002620
        /*03d0*/ 	.word	0x000000ff
        /*03d4*/ 	.word	0x00000000
        /*03d8*/ 	.short	0x010a
        /*03da*/ 	.byte	0x05
	.zero		1


	//   ....[45]....
        /*03dc*/ 	.word	0x000026b0
        /*03e0*/ 	.word	0x000000ff
        /*03e4*/ 	.word	0x00000000
        /*03e8*/ 	.short	0x010a
        /*03ea*/ 	.byte	0x05
	.zero		1


	//   ....[46]....
        /*03ec*/ 	.word	0x00002740
        /*03f0*/ 	.word	0x000000ff
        /*03f4*/ 	.word	0x00000000
        /*03f8*/ 	.short	0x010a
        /*03fa*/ 	.byte	0x05
	.zero		1


	//   ....[47]....
        /*03fc*/ 	.word	0x000027d0
        /*0400*/ 	.word	0x000000ff
        /*0404*/ 	.word	0x00000000
        /*0408*/ 	.short	0x010a
        /*040a*/ 	.byte	0x05
	.zero		1


	//   ....[48]....
        /*040c*/ 	.word	0x00002860
        /*0410*/ 	.word	0x000000ff
        /*0414*/ 	.word	0x00000000
        /*0418*/ 	.short	0x010a
        /*041a*/ 	.byte	0x05
	.zero		1


	//   ....[49]....
        /*041c*/ 	.word	0x00002900
        /*0420*/ 	.word	0x00000000
        /*0424*/ 	.word	0x00000000
        /*0428*/ 	.short	0x010a
        /*042a*/ 	.byte	0xff
	.zero		1


	//   ....[50]....
        /*042c*/ 	.word	0x00002a30
        /*0430*/ 	.word	0x00000000
        /*0434*/ 	.word	0x000000e0
        /*0438*/ 	.short	0x010a
        /*043a*/ 	.byte	0xff
	.zero		1


	//   ....[51]....
        /*043c*/ 	.word	0x00002aa0
        /*0440*/ 	.word	0x00000004
        /*0444*/ 	.word	0x00000000
        /*0448*/ 	.short	0x0101
        /*044a*/ 	.byte	0xff
	.zero		1


	//   ....[52]....
        /*044c*/ 	.word	0x00002ac0
        /*0450*/ 	.word	0x000000ff
        /*0454*/ 	.word	0x000000b0
        /*0458*/ 	.short	0x010a
        /*045a*/ 	.byte	0x05
	.zero		1


	//   ....[53]....
        /*045c*/ 	.word	0x00002be0
        /*0460*/ 	.word	0x00000000
        /*0464*/ 	.word	0x000000a0
        /*0468*/ 	.short	0x010a
        /*046a*/ 	.byte	0xff
	.zero		1


	//   ....[54]....
        /*046c*/ 	.word	0x00002ce0
        /*0470*/ 	.word	0x00000000
        /*0474*/ 	.word	0x00000000
        /*0478*/ 	.short	0x0101
        /*047a*/ 	.byte	0xff
	.zero		1


	//   ....[55]....
        /*047c*/ 	.word	0x00002d70
        /*0480*/ 	.word	0x000000ff
        /*0484*/ 	.word	0x000000b0
        /*0488*/ 	.short	0x0106
        /*048a*/ 	.byte	0x05
	.zero		1


	//   ....[56]....
        /*048c*/ 	.word	0x00002d90
        /*0490*/ 	.word	0x000000ff
        /*0494*/ 	.word	0x000000b0
        /*0498*/ 	.short	0x010a
        /*049a*/ 	.byte	0x05
	.zero		1


	//   ....[57]....
        /*049c*/ 	.word	0x00002e20
        /*04a0*/ 	.word	0x000000ff
        /*04a4*/ 	.word	0x000000b0
        /*04a8*/ 	.short	0x0106
        /*04aa*/ 	.byte	0x04
	.zero		1


	//   ....[58]....
        /*04ac*/ 	.word	0x00002e60
        /*04b0*/ 	.word	0x00000000
        /*04b4*/ 	.word	0x000000b0
        /*04b8*/ 	.short	0x010a
        /*04ba*/ 	.byte	0xff
	.zero		1


	//   ....[59]....
        /*04bc*/ 	.word	0x000030a0
        /*04c0*/ 	.word	0x000000ff
        /*04c4*/ 	.word	0x00000008
        /*04c8*/ 	.short	0x010a
        /*04ca*/ 	.byte	0x04
	.zero		1


	//   ....[60]....
        /*04cc*/ 	.word	0x000030c0
        /*04d0*/ 	.word	0x000000ff
        /*04d4*/ 	.word	0x00000008
        /*04d8*/ 	.short	0x010a
        /*04da*/ 	.byte	0x04
	.zero		1


	//   ....[61]....
        /*04dc*/ 	.word	0x00003250
        /*04e0*/ 	.word	0x000000ff
        /*04e4*/ 	.word	0x00000008
        /*04e8*/ 	.short	0x010a
        /*04ea*/ 	.byte	0x04
	.zero		1


	//   ....[62]....
        /*04ec*/ 	.word	0x00003270
        /*04f0*/ 	.word	0x000000ff
        /*04f4*/ 	.word	0x00000008
        /*04f8*/ 	.short	0x010a
        /*04fa*/ 	.byte	0x04
	.zero		1


	//   ....[63]....
        /*04fc*/ 	.word	0x00003330
        /*0500*/ 	.word	0x000000ff
        /*0504*/ 	.word	0x00000000
        /*0508*/ 	.short	0x0101
        /*050a*/ 	.byte	0x05
	.zero		1


	//   ....[64]....
        /*050c*/ 	.word	0x00003670
        /*0510*/ 	.word	0x00000000
        /*0514*/ 	.word	0x000000a0
        /*0518*/ 	.short	0x010a
        /*051a*/ 	.byte	0xff
	.zero		1


	//   ....[65]....
        /*051c*/ 	.word	0x00003730
        /*0520*/ 	.word	0x00000000
        /*0524*/ 	.word	0x00000000
        /*0528*/ 	.short	0x0101
        /*052a*/ 	.byte	0xff
	.zero		1


	//   ....[66]....
        /*052c*/ 	.word	0x000037f0
        /*0530*/ 	.word	0x000000ff
        /*0534*/ 	.word	0x00000000
        /*0538*/ 	.short	0x010a
        /*053a*/ 	.byte	0x05
	.zero		1


	//   ....[67]....
        /*053c*/ 	.word	0x00003800
        /*0540*/ 	.word	0x000000ff
        /*0544*/ 	.word	0x000000d0
        /*0548*/ 	.short	0x010a
        /*054a*/ 	.byte	0x13
	.zero		1


	//   ....[68]....
        /*054c*/ 	.word	0x000038b0
        /*0550*/ 	.word	0x000000ff
        /*0554*/ 	.word	0x00000000
        /*0558*/ 	.short	0x010a
        /*055a*/ 	.byte	0x07
	.zero		1


	//   ....[69]....
        /*055c*/ 	.word	0x000039e0
        /*0560*/ 	.word	0x000000ff
        /*0564*/ 	.word	0x00000000
        /*0568*/ 	.short	0x010a
        /*056a*/ 	.byte	0x1a
	.zero		1


	//   ....[70]....
        /*056c*/ 	.word	0x00003ce0
        /*0570*/ 	.word	0x000000ff
        /*0574*/ 	.word	0x00000000
        /*0578*/ 	.short	0x010a
        /*057a*/ 	.byte	0x05
	.zero		1


	//   ....[71]....
        /*057c*/ 	.word	0x00003d80
        /*0580*/ 	.word	0x00000000
        /*0584*/ 	.word	0x00000000
        /*0588*/ 	.short	0x010a
        /*058a*/ 	.byte	0xff
	.zero		1


	//   ....[72]....
        /*058c*/ 	.word	0x00003dc0
        /*0590*/ 	.word	0x00000000
        /*0594*/ 	.word	0x00000000
        /*0598*/ 	.short	0x010a
        /*059a*/ 	.byte	0xff
	.zero		1


	//   ....[73]....
        /*059c*/ 	.word	0x00003e30
        /*05a0*/ 	.word	0x000000ff
        /*05a4*/ 	.word	0x00000000
        /*05a8*/ 	.short	0x0101
        /*05aa*/ 	.byte	0x05
	.zero		1


	//   ....[74]....
        /*05ac*/ 	.word	0x00003e70
        /*05b0*/ 	.word	0x000000ff
        /*05b4*/ 	.word	0x00000100
        /*05b8*/ 	.short	0x010a
        /*05ba*/ 	.byte	0x0b
	.zero		1


	//   ....[75]....
        /*05bc*/ 	.word	0x00003ed0
        /*05c0*/ 	.word	0x000000ff
        /*05c4*/ 	.word	0x00000000
        /*05c8*/ 	.short	0x0101
        /*05ca*/ 	.byte	0x05
	.zero		1


	//   ....[76]....
        /*05cc*/ 	.word	0x00004300
        /*05d0*/ 	.word	0x00000000
        /*05d4*/ 	.word	0x000000a0
        /*05d8*/ 	.short	0x010a
        /*05da*/ 	.byte	0xff
	.zero		1


	//   ....[77]....
        /*05dc*/ 	.word	0x000043c0
        /*05e0*/ 	.word	0x00000000
        /*05e4*/ 	.word	0x00000000
        /*05e8*/ 	.short	0x0101
        /*05ea*/ 	.byte	0xff
	.zero		1


	//   ....[78]....
        /*05ec*/ 	.word	0x000046e0
        /*05f0*/ 	.word	0x000000ff
        /*05f4*/ 	.word	0x00000098
        /*05f8*/ 	.short	0x010a
        /*05fa*/ 	.byte	0x06
	.zero		1


	//   ....[79]....
        /*05fc*/ 	.word	0x000048d0
        /*0600*/ 	.word	0x000000ff
        /*0604*/ 	.word	0x00000078
        /*0608*/ 	.short	0x010a
        /*060a*/ 	.byte	0x06
	.zero		1


	//   ....[80]....
        /*060c*/ 	.word	0x00004a60
        /*0610*/ 	.word	0x000000ff
        /*0614*/ 	.word	0x00000060
        /*0618*/ 	.short	0x010b
        /*061a*/ 	.byte	0x06
	.zero		1


	//   ....[81]....
        /*061c*/ 	.word	0x00004a70
        /*0620*/ 	.word	0x000000ff
        /*0624*/ 	.word	0x00000000
        /*0628*/ 	.short	0x0101
        /*062a*/ 	.byte	0x08
	.zero		1


	//   ....[82]....
        /*062c*/ 	.word	0x00004a80
        /*0630*/ 	.word	0x000000ff
        /*0634*/ 	.word	0x00000080
        /*0638*/ 	.short	0x010a
        /*063a*/ 	.byte	0x06
	.zero		1


	//   ....[83]....
        /*063c*/ 	.word	0x00004c20
        /*0640*/ 	.word	0x000000ff
        /*0644*/ 	.word	0x00000068
        /*0648*/ 	.short	0x010b
        /*064a*/ 	.byte	0x06
	.zero		1


	//   ....[84]....
        /*064c*/ 	.word	0x00004c90
        /*0650*/ 	.word	0x000000ff
        /*0654*/ 	.word	0x00000000
        /*0658*/ 	.short	0x0101
        /*065a*/ 	.byte	0x08
	.zero		1


	//   ....[85]....
        /*065c*/ 	.word	0x00004cc0
        /*0660*/ 	.word	0x000000ff
        /*0664*/ 	.word	0x00000088
        /*0668*/ 	.short	0x010a
        /*066a*/ 	.byte	0x06
	.zero		1


	//   ....[86]....
        /*066c*/ 	.word	0x00004ed0
        /*0670*/ 	.word	0x000000ff
        /*0674*/ 	.word	0x00000070
        /*0678*/ 	.short	0x010b
        /*067a*/ 	.byte	0x06
	.zero		1


	//   ....[87]....
        /*067c*/ 	.word	0x00004ef0
        /*0680*/ 	.word	0x000000ff
        /*0684*/ 	.word	0x00000000
        /*0688*/ 	.short	0x0101
        /*068a*/ 	.byte	0x07
	.zero		1


	//   ....[88]....
        /*068c*/ 	.word	0x00004f20
        /*0690*/ 	.word	0x000000ff
        /*0694*/ 	.word	0x00000078
        /*0698*/ 	.short	0x010a
        /*069a*/ 	.byte	0x06
	.zero		1


	//   ....[89]....
        /*069c*/ 	.word	0x00004f40
        /*06a0*/ 	.word	0x000000ff
        /*06a4*/ 	.word	0x00000080
        /*06a8*/ 	.short	0x010a
        /*06aa*/ 	.byte	0x06
	.zero		1


	//   ....[90]....
        /*06ac*/ 	.word	0x00004f80
        /*06b0*/ 	.word	0x00000000
        /*06b4*/ 	.word	0x00000088
        /*06b8*/ 	.short	0x010a
        /*06ba*/ 	.byte	0xff
	.zero		1


	//   ....[91]....
        /*06bc*/ 	.word	0x000052c0
        /*06c0*/ 	.word	0x00000000
        /*06c4*/ 	.word	0x000000a0
        /*06c8*/ 	.short	0x010a
        /*06ca*/ 	.byte	0xff
	.zero		1


	//   ....[92]....
        /*06cc*/ 	.word	0x000053d0
        /*06d0*/ 	.word	0x00000000
        /*06d4*/ 	.word	0x00000000
        /*06d8*/ 	.short	0x0101
        /*06da*/ 	.byte	0xff
	.zero		1


	//   ....[93]....
        /*06dc*/ 	.word	0x00005e00
        /*06e0*/ 	.word	0x00000003
        /*06e4*/ 	.word	0x00000060
        /*06e8*/ 	.short	0x010a
        /*06ea*/ 	.byte	0xff
	.zero		1


	//   ....[94]....
        /*06ec*/ 	.word	0x00005e40
        /*06f0*/ 	.word	0x000000a8
        /*06f4*/ 	.word	0x000000c0
        /*06f8*/ 	.short	0x010a
        /*06fa*/ 	.byte	0xff
	.zero		1


	//   ....[95]....
        /*06fc*/ 	.word	0x00005f80
        /*0700*/ 	.word	0x00000003
        /*0704*/ 	.word	0x00000060
        /*0708*/ 	.short	0x010a
        /*070a*/ 	.byte	0xff
	.zero		1


	//   ....[96]....
        /*070c*/ 	.word	0x000060c0
        /*0710*/ 	.word	0x00000000
        /*0714*/ 	.word	0x00000000
        /*0718*/ 	.short	0x0101
        /*071a*/ 	.byte	0xff
	.zero		1


	//   ....[97]....
        /*071c*/ 	.word	0x00006140
        /*0720*/ 	.word	0x000000a8
        /*0724*/ 	.word	0x000000c0
        /*0728*/ 	.short	0x010a
        /*072a*/ 	.byte	0xff
	.zero		1


	//   ....[98]....
        /*072c*/ 	.word	0x00007550
        /*0730*/ 	.word	0x00000006
        /*0734*/ 	.word	0x00000060
        /*0738*/ 	.short	0x010a
        /*073a*/ 	.byte	0xff
	.zero		1


	//   ....[99]....
        /*073c*/ 	.word	0x00007630
        /*0740*/ 	.word	0x00000006
        /*0744*/ 	.word	0x00000060
        /*0748*/ 	.short	0x010a
        /*074a*/ 	.byte	0xff
	.zero		1


	//   ....[100]....
        /*074c*/ 	.word	0x00007790
        /*0750*/ 	.word	0x00000005
        /*0754*/ 	.word	0x00000000
        /*0758*/ 	.short	0x0101
        /*075a*/ 	.byte	0xff
	.zero		1


	//   ....[101]....
        /*075c*/ 	.word	0x00008be0
        /*0760*/ 	.word	0x00000003
        /*0764*/ 	.word	0x00000060
        /*0768*/ 	.short	0x010a
        /*076a*/ 	.byte	0xff
	.zero		1


	//   ....[102]....
        /*076c*/ 	.word	0x00008cc0
        /*0770*/ 	.word	0x00000003
        /*0774*/ 	.word	0x00000060
        /*0778*/ 	.short	0x010a
        /*077a*/ 	.byte	0xff
	.zero		1


	//   ....[103]....
        /*077c*/ 	.word	0x00008e20
        /*0780*/ 	.word	0x00000003
        /*0784*/ 	.word	0x00000000
        /*0788*/ 	.short	0x0101
        /*078a*/ 	.byte	0xff
	.zero		1


	//   ....[104]....
        /*078c*/ 	.word	0x00009150
        /*0790*/ 	.word	0x000000a8
        /*0794*/ 	.word	0x00000000
        /*0798*/ 	.short	0x0101
        /*079a*/ 	.byte	0xff
	.zero		1


	//   ....[105]....
        /*079c*/ 	.word	0x0000a430
        /*07a0*/ 	.word	0x00000003
        /*07a4*/ 	.word	0x000000f0
        /*07a8*/ 	.short	0x010a
        /*07aa*/ 	.byte	0xff
	.zero		1


	//   ....[106]....
        /*07ac*/ 	.word	0x0000a490
        /*07b0*/ 	.word	0x00000002
        /*07b4*/ 	.word	0x00000030
        /*07b8*/ 	.short	0x010a
        /*07ba*/ 	.byte	0xff
	.zero		1


	//   ....[107]....
        /*07bc*/ 	.word	0x0000a4f0
        /*07c0*/ 	.word	0x00000002
        /*07c4*/ 	.word	0x00000030
        /*07c8*/ 	.short	0x010a
        /*07ca*/ 	.byte	0xff
	.zero		1


	//   ....[108]....
        /*07cc*/ 	.word	0x0000a540
        /*07d0*/ 	.word	0x00000002
        /*07d4*/ 	.word	0x000000a0
        /*07d8*/ 	.short	0x010a
        /*07da*/ 	.byte	0xff
	.zero		1


	//   ....[109]....
        /*07dc*/ 	.word	0x0000a5a0
        /*07e0*/ 	.word	0x00000000
        /*07e4*/ 	.word	0x00000000
        /*07e8*/ 	.short	0x010a
        /*07ea*/ 	.byte	0xff
	.zero		1


	//   ....[110]....
        /*07ec*/ 	.word	0x0000a600
        /*07f0*/ 	.word	0x00000000
        /*07f4*/ 	.word	0x00000000
        /*07f8*/ 	.short	0x010a
        /*07fa*/ 	.byte	0xff
	.zero		1


	//   ....[111]....
        /*07fc*/ 	.word	0x0000a660
        /*0800*/ 	.word	0x00000000
        /*0804*/ 	.word	0x00000000
        /*0808*/ 	.short	0x010a
        /*080a*/ 	.byte	0xff
	.zero		1


	//   ....[112]....
        /*080c*/ 	.word	0x0000a6c0
        /*0810*/ 	.word	0x00000000
        /*0814*/ 	.word	0x00000000
        /*0818*/ 	.short	0x010a
        /*081a*/ 	.byte	0xff
	.zero		1


	//   ....[113]....
        /*081c*/ 	.word	0x0000a720
        /*0820*/ 	.word	0x00000000
        /*0824*/ 	.word	0x00000000
        /*0828*/ 	.short	0x010a
        /*082a*/ 	.byte	0xff
	.zero		1


	//   ....[114]....
        /*082c*/ 	.word	0x0000a770
        /*0830*/ 	.word	0x00000000
        /*0834*/ 	.word	0x000000e0
        /*0838*/ 	.short	0x010a
        /*083a*/ 	.byte	0xff
	.zero		1


	//   ....[115]....
        /*083c*/ 	.word	0x0000a7d0
        /*0840*/ 	.word	0x00000000
        /*0844*/ 	.word	0x000000b0
        /*0848*/ 	.short	0x010a
        /*084a*/ 	.byte	0xff
	.zero		1


	//   ....[116]....
        /*084c*/ 	.word	0x0000a820
        /*0850*/ 	.word	0x00000000
        /*0854*/ 	.word	0x000000a0
        /*0858*/ 	.short	0x010a
        /*085a*/ 	.byte	0xff
	.zero		1


	//   ....[117]....
        /*085c*/ 	.word	0x0000a880
        /*0860*/ 	.word	0x00000000
        /*0864*/ 	.word	0x000000b0
        /*0868*/ 	.short	0x010a
        /*086a*/ 	.byte	0xff
	.zero		1


	//   ....[118]....
        /*086c*/ 	.word	0x0000a8e0
        /*0870*/ 	.word	0x00000004
        /*0874*/ 	.word	0x00000008
        /*0878*/ 	.short	0x010a
        /*087a*/ 	.byte	0xff
	.zero		1


	//   ....[119]....
        /*087c*/ 	.word	0x0000a9c0
        /*0880*/ 	.word	0x00000002
        /*0884*/ 	.word	0x00000008
        /*0888*/ 	.short	0x010a
        /*088a*/ 	.byte	0xff
	.zero		1


	//   ....[120]....
        /*088c*/ 	.word	0x0000aa10
        /*0890*/ 	.word	0x00000000
        /*0894*/ 	.word	0x000000a0
        /*0898*/ 	.short	0x010a
        /*089a*/ 	.byte	0xff
	.zero		1


	//   ....[121]....
        /*089c*/ 	.word	0x0000aa70
        /*08a0*/ 	.word	0x00000000
        /*08a4*/ 	.word	0x000000d0
        /*08a8*/ 	.short	0x010a
        /*08aa*/ 	.byte	0xff
	.zero		1


	//   ....[122]....
        /*08ac*/ 	.word	0x0000aad0
        /*08b0*/ 	.word	0x00000000
        /*08b4*/ 	.word	0x00000000
        /*08b8*/ 	.short	0x010a
        /*08ba*/ 	.byte	0xff
	.zero		1


	//   ....[123]....
        /*08bc*/ 	.word	0x0000ab30
        /*08c0*/ 	.word	0x00000000
        /*08c4*/ 	.word	0x00000000
        /*08c8*/ 	.short	0x010a
        /*08ca*/ 	.byte	0xff
	.zero		1


	//   ....[124]....
        /*08cc*/ 	.word	0x0000ab90
        /*08d0*/ 	.word	0x00000000
        /*08d4*/ 	.word	0x00000100
        /*08d8*/ 	.short	0x010a
        /*08da*/ 	.byte	0xff
	.zero		1


	//   ....[125]....
        /*08dc*/ 	.word	0x0000abe0
        /*08e0*/ 	.word	0x00000000
        /*08e4*/ 	.word	0x000000a0
        /*08e8*/ 	.short	0x010a
        /*08ea*/ 	.byte	0xff
	.zero		1


	//   ....[126]....
        /*08ec*/ 	.word	0x0000ac40
        /*08f0*/ 	.word	0x00000000
        /*08f4*/ 	.word	0x00000098
        /*08f8*/ 	.short	0x010a
        /*08fa*/ 	.byte	0xff
	.zero		1


	//   ....[127]....
        /*08fc*/ 	.word	0x0000aca0
        /*0900*/ 	.word	0x00000003
        /*0904*/ 	.word	0x00000078
        /*0908*/ 	.short	0x010a
        /*090a*/ 	.byte	0xff
	.zero		1


	//   ....[128]....
        /*090c*/ 	.word	0x0000ad00
        /*0910*/ 	.word	0x00000003
        /*0914*/ 	.word	0x00000080
        /*0918*/ 	.short	0x010a
        /*091a*/ 	.byte	0xff
	.zero		1


	//   ....[129]....
        /*091c*/ 	.word	0x0000ad60
        /*0920*/ 	.word	0x00000003
        /*0924*/ 	.word	0x00000088
        /*0928*/ 	.short	0x010a
        /*092a*/ 	.byte	0xff
	.zero		1


	//   ....[130]....
        /*092c*/ 	.word	0x0000adc0
        /*0930*/ 	.word	0x00000000
        /*0934*/ 	.word	0x00000078
        /*0938*/ 	.short	0x010a
        /*093a*/ 	.byte	0xff
	.zero		1


	//   ....[131]....
        /*093c*/ 	.word	0x0000ae20
        /*0940*/ 	.word	0x00000000
        /*0944*/ 	.word	0x00000080
        /*0948*/ 	.short	0x010a
        /*094a*/ 	.byte	0xff
	.zero		1


	//   ....[132]....
        /*094c*/ 	.word	0x0000ae70
        /*0950*/ 	.word	0x00000000
        /*0954*/ 	.word	0x000000a0
        /*0958*/ 	.short	0x010a
        /*095a*/ 	.byte	0xff
	.zero		1


	//   ....[133]....
        /*095c*/ 	.word	0x0000aec0
        /*0960*/ 	.word	0x00000003
        /*0964*/ 	.word	0x00000060
        /*0968*/ 	.short	0x010a
        /*096a*/ 	.byte	0xff
	.zero		1


	//   ....[134]....
        /*096c*/ 	.word	0x0000af10
        /*0970*/ 	.word	0x000000a8
        /*0974*/ 	.word	0x000000c0
        /*0978*/ 	.short	0x010a
        /*097a*/ 	.byte	0xff
	.zero		1


	//   ....[135]....
        /*097c*/ 	.word	0x0000af60
        /*0980*/ 	.word	0x00000006
        /*0984*/ 	.word	0x00000060
        /*0988*/ 	.short	0x010a
        /*098a*/ 	.byte	0xff
	.zero		1


	//   ....[136]....
        /*098c*/ 	.word	0x0000afb0
        /*0990*/ 	.word	0x00000003
        /*0994*/ 	.word	0x00000060
        /*0998*/ 	.short	0x010a
        /*099a*/ 	.byte	0xff
	.zero		1


	//----- nvinfo : EIATTR_NUM_MBARRIERS
	.align		4
.L_48:
        /*099c*/ 	.byte	0x03, 0x38
        /*099e*/ 	.short	0x0021


	//----- nvinfo : EIATTR_EXIT_INSTR_OFFSETS
	.align		4
        /*09a0*/ 	.byte	0x04, 0x1c
        /*09a2*/ 	.short	(.L_50 - .L_49)


	//   ....[0]....
.L_49:
        /*09a4*/ 	.word	0x00002930


	//   ....[1]....
        /*09a8*/ 	.word	0x00002e30


	//   ....[2]....
        /*09ac*/ 	.word	0x00002e90


	//   ....[3]....
        /*09b0*/ 	.word	0x000040f0


	//   ....[4]....
        /*09b4*/ 	.word	0x00004fb0


	//   ....[5]....
        /*09b8*/ 	.word	0x00004ff0


	//   ....[6]....
        /*09bc*/ 	.word	0x0000a420


	//----- nvinfo : EIATTR_MAX_THREADS
	.align		4
.L_50:
        /*09c0*/ 	.byte	0x04, 0x05
        /*09c2*/ 	.short	(.L_52 - .L_51)
.L_51:
        /*09c4*/ 	.word	0x00000100
        /*09c8*/ 	.word	0x00000001
        /*09cc*/ 	.word	0x00000001


	//----- nvinfo : EIATTR_CRS_STACK_SIZE
	.align		4
.L_52:
        /*09d0*/ 	.byte	0x04, 0x1e
        /*09d2*/ 	.short	(.L_54 - .L_53)
.L_53:
        /*09d4*/ 	.word	0x00000000


	//----- nvinfo : EIATTR_CBANK_PARAM_SIZE
	.align		4
.L_54:
        /*09d8*/ 	.byte	0x03, 0x19
        /*09da*/ 	.short	0x0800


	//----- nvinfo : EIATTR_PARAM_CBANK
	.align		4
        /*09dc*/ 	.byte	0x04, 0x0a
        /*09de*/ 	.short	(.L_56 - .L_55)
	.align		4
.L_55:
        /*09e0*/ 	.word	index@(.nv.constant0._ZN7cutlass13device_kernelINS_4gemm6kernel13GemmUniversalIN4cute5tupleIJiiiiEEENS1_10collective13CollectiveMmaINS1_35MainloopSm100TmaUmmaWarpSpecializedILi6ELi2ELi2ENS5_IJNS4_1CILi2EEENSA_ILi1EEESC_EEEEENS5_IJNSA_ILi256EEENSA_ILi192EEENSA_ILi128EEEEEEaNS5_IJlSC_lEEEaSJ_NS4_8TiledMMAINS4_8MMA_AtomIJNS4_21SM100_MMA_S8_2x1SM_SSIaaiLi256ELi192ELNS4_4UMMA5MajorE0ELSO_0ELNSN_8SaturateE0EEEEEENS4_6LayoutINS5_IJSC_SC_SC_EEENS5_IJNSA_ILi0EEESU_SU_EEEEENS5_IJNS4_10UnderscoreESX_SX_EEEEENS4_18SM100_TMA_2SM_LOADENS4_14ComposedLayoutINS4_7SwizzleILi3ELi4ELi3EEENS4_18smem_ptr_flag_bitsILi8EEENSS_INS5_IJNSA_ILi8EEESH_EEENS5_IJSH_SC_EEEEEEEvNS4_8identityES10_S1A_vS1B_EENS_8epilogue10collective18CollectiveEpilogueINS1D_23Sm100TmaWarpSpecializedILi3ELi2ELi64ELb0ELb0EEEJNS5_IJSH_SG_SH_EEENS5_IJNSS_ISH_SC_EENSS_INSA_ILi64EEESC_EEEEEaSJ_aSJ_NS1D_6fusion15FusionCallbacksIS1H_NS1N_17LinearCombinationIaiaiLNS_15FloatRoundStyleE2EEES1I_S1M_JEEENS4_5SM1004TMEM4LOAD26SM100_TMEM_LOAD_32dp32b64xENS4_13SM90_TMA_LOADENS11_INS12_ILi2ELi4ELi3EEES15_NSS_INS5_IJS16_S1K_EEENS5_IJS1K_SC_EEEEEEENS4_39AutoVectorizingCopyWithAssumedAlignmentILi128EEENS4_14SM90_TMA_STOREES22_S24_S24_EEEvvEEEEvNT_6ParamsE)
        /*09e4*/ 	.short	0x0380
        /*09e6*/ 	.short	0x0800


	//----- nvinfo : EIATTR_SW_WAR
	.align		4
.L_56:
        /*09e8*/ 	.byte	0x04, 0x36
        /*09ea*/ 	.short	(.L_58 - .L_57)
.L_57:
        /*09ec*/ 	.word	0x00000008
.L_58:


//--------------------- .nv.callgraph             --------------------------
	.section	.nv.callgraph,"",@"SHT_CUDA_CALLGRAPH"
	.align	4
	.sectionentsize	8
	.align		4
        /*0000*/ 	.word	0x00000000
	.align		4
        /*0004*/ 	.word	0xffffffff
	.align		4
        /*0008*/ 	.word	index@(_ZN7cutlass13device_kernelINS_4gemm6kernel13GemmUniversalIN4cute5tupleIJiiiiEEENS1_10collective13CollectiveMmaINS1_35MainloopSm100TmaUmmaWarpSpecializedILi6ELi2ELi2ENS5_IJNS4_1CILi2EEENSA_ILi1EEESC_EEEEENS5_IJNSA_ILi256EEENSA_ILi192EEENSA_ILi128EEEEEEaNS5_IJlSC_lEEEaSJ_NS4_8TiledMMAINS4_8MMA_AtomIJNS4_21SM100_MMA_S8_2x1SM_SSIaaiLi256ELi192ELNS4_4UMMA5MajorE0ELSO_0ELNSN_8SaturateE0EEEEEENS4_6LayoutINS5_IJSC_SC_SC_EEENS5_IJNSA_ILi0EEESU_SU_EEEEENS5_IJNS4_10UnderscoreESX_SX_EEEEENS4_18SM100_TMA_2SM_LOADENS4_14ComposedLayoutINS4_7SwizzleILi3ELi4ELi3EEENS4_18smem_ptr_flag_bitsILi8EEENSS_INS5_IJNSA_ILi8EEESH_EEENS5_IJSH_SC_EEEEEEEvNS4_8identityES10_S1A_vS1B_EENS_8epilogue10collective18CollectiveEpilogueINS1D_23Sm100TmaWarpSpecializedILi3ELi2ELi64ELb0ELb0EEEJNS5_IJSH_SG_SH_EEENS5_IJNSS_ISH_SC_EENSS_INSA_ILi64EEESC_EEEEEaSJ_aSJ_NS1D_6fusion15FusionCallbacksIS1H_NS1N_17LinearCombinationIaiaiLNS_15FloatRoundStyleE2EEES1I_S1M_JEEENS4_5SM1004TMEM4LOAD26SM100_TMEM_LOAD_32dp32b64xENS4_13SM90_TMA_LOADENS11_INS12_ILi2ELi4ELi3EEES15_NSS_INS5_IJS16_S1K_EEENS5_IJS1K_SC_EEEEEEENS4_39AutoVectorizingCopyWithAssumedAlignmentILi128EEENS4_14SM90_TMA_STOREES22_S24_S24_EEEvvEEEEvNT_6ParamsE)
	.align		4
        /*000c*/ 	.word	index@(__assertfail)
	.align		4
        /*0010*/ 	.word	0x00000000
	.align		4
        /*0014*/ 	.word	0xfffffffe
	.align		4
        /*0018*/ 	.word	0x00000000
	.align		4
        /*001c*/ 	.word	0xfffffffd
	.align		4
        /*0020*/ 	.word	0x00000000
	.align		4
        /*0024*/ 	.word	0xfffffffc


//--------------------- .nv.constant4             --------------------------
	.section	.nv.constant4,"a",@progbits
	.align	8
	.align		8
.nv.constant4:
        /*0000*/ 	.dword	__assertfail
	.align		8
        /*0008*/ 	.dword	__unnamed_1
	.align		8
        /*0010*/ 	.dword	__unnamed_2
	.align		8
        /*0018*/ 	.dword	__unnamed_3
	.align		8
        /*0020*/ 	.dword	_ZN40_INTERNAL_2f8ecd7f_4_k_cu_3386a47e_222144cuda3std3__45__cpo5beginE
	.align		8
        /*0028*/ 	.dword	_ZN40_INTERNAL_2f8ecd7f_4_k_cu_3386a47e_222144cuda3std3__45__cpo3endE
	.align		8
        /*0030*/ 	.dword	_ZN40_INTERNAL_2f8ecd7f_4_k_cu_3386a47e_222144cuda3std3__45__cpo6cbeginE
	.align		8
        /*0038*/ 	.dword	_ZN40_INTERNAL_2f8ecd7f_4_k_cu_3386a47e_222144cuda3std3__45__cpo4cendE
	.align		8
        /*0040*/ 	.dword	_ZN40_INTERNAL_2f8ecd7f_4_k_cu_3386a47e_222144cuda3std3__442_GLOBAL__N__2f8ecd7f_4_k_cu_3386a47e_222146ignoreE
	.align		8
        /*0048*/ 	.dword	_ZN40_INTERNAL_2f8ecd7f_4_k_cu_3386a47e_222144cuda3std3__419piecewise_constructE
	.align		8
        /*0050*/ 	.dword	_ZN40_INTERNAL_2f8ecd7f_4_k_cu_3386a47e_222144cuda3std3__48in_placeE
	.align		8
        /*0058*/ 	.dword	_ZN40_INTERNAL_2f8ecd7f_4_k_cu_3386a47e_222144cuda3std6ranges3__45__cpo4swapE
	.align		8
        /*0060*/ 	.dword	_ZN40_INTERNAL_2f8ecd7f_4_k_cu_3386a47e_222144cuda3std6ranges3__45__cpo9iter_moveE
	.align		8
        /*0068*/ 	.dword	_ZN40_INTERNAL_2f8ecd7f_4_k_cu_3386a47e_222144cute7productE
	.align		8
        /*0070*/ 	.dword	_ZN40_INTERNAL_2f8ecd7f_4_k_cu_3386a47e_222144cute1_E
	.align		8
        /*0078*/ 	.dword	$str$25
	.align		8
        /*0080*/ 	.dword	$str$26
	.align		8
        /*0088*/ 	.dword	$str$27
	.align		8
        /*0090*/ 	.dword	$str$28


//--------------------- .text._ZN7cutlass13device_kernelINS_4gemm6kernel13GemmUniversalIN4cute5tupleIJiiiiEEENS1_10collective13CollectiveMmaINS1_35MainloopSm100TmaUmmaWarpSpecializedILi6ELi2ELi2ENS5_IJNS4_1CILi2EEENSA_ILi1EEESC_EEEEENS5_IJNSA_ILi256EEENSA_ILi192EEENSA_ILi128EEEEEEaNS5_IJlSC_lEEEaSJ_NS4_8TiledMMAINS4_8MMA_AtomIJNS4_21SM100_MMA_S8_2x1SM_SSIaaiLi256ELi192ELNS4_4UMMA5MajorE0ELSO_0ELNSN_8SaturateE0EEEEEENS4_6LayoutINS5_IJSC_SC_SC_EEENS5_IJNSA_ILi0EEESU_SU_EEEEENS5_IJNS4_10UnderscoreESX_SX_EEEEENS4_18SM100_TMA_2SM_LOADENS4_14ComposedLayoutINS4_7SwizzleILi3ELi4ELi3EEENS4_18smem_ptr_flag_bitsILi8EEENSS_INS5_IJNSA_ILi8EEESH_EEENS5_IJSH_SC_EEEEEEEvNS4_8identityES10_S1A_vS1B_EENS_8epilogue10collective18CollectiveEpilogueINS1D_23Sm100TmaWarpSpecializedILi3ELi2ELi64ELb0ELb0EEEJNS5_IJSH_SG_SH_EEENS5_IJNSS_ISH_SC_EENSS_INSA_ILi64EEESC_EEEEEaSJ_aSJ_NS1D_6fusion15FusionCallbacksIS1H_NS1N_17LinearCombinationIaiaiLNS_15FloatRoundStyleE2EEES1I_S1M_JEEENS4_5SM1004TMEM4LOAD26SM100_TMEM_LOAD_32dp32b64xENS4_13SM90_TMA_LOADENS11_INS12_ILi2ELi4ELi3EEES15_NSS_INS5_IJS16_S1K_EEENS5_IJS1K_SC_EEEEEEENS4_39AutoVectorizingCopyWithAssumedAlignmentILi128EEENS4_14SM90_TMA_STOREES22_S24_S24_EEEvvEEEEvNT_6ParamsE --------------------------
	.section	.text._ZN7cutlass13device_kernelINS_4gemm6kernel13GemmUniversalIN4cute5tupleIJiiiiEEENS1_10collective13CollectiveMmaINS1_35MainloopSm100TmaUmmaWarpSpecializedILi6ELi2ELi2ENS5_IJNS4_1CILi2EEENSA_ILi1EEESC_EEEEENS5_IJNSA_ILi256EEENSA_ILi192EEENSA_ILi128EEEEEEaNS5_IJlSC_lEEEaSJ_NS4_8TiledMMAINS4_8MMA_AtomIJNS4_21SM100_MMA_S8_2x1SM_SSIaaiLi256ELi192ELNS4_4UMMA5MajorE0ELSO_0ELNSN_8SaturateE0EEEEEENS4_6LayoutINS5_IJSC_SC_SC_EEENS5_IJNSA_ILi0EEESU_SU_EEEEENS5_IJNS4_10UnderscoreESX_SX_EEEEENS4_18SM100_TMA_2SM_LOADENS4_14ComposedLayoutINS4_7SwizzleILi3ELi4ELi3EEENS4_18smem_ptr_flag_bitsILi8EEENSS_INS5_IJNSA_ILi8EEESH_EEENS5_IJSH_SC_EEEEEEEvNS4_8identityES10_S1A_vS1B_EENS_8epilogue10collective18CollectiveEpilogueINS1D_23Sm100TmaWarpSpecializedILi3ELi2ELi64ELb0ELb0EEEJNS5_IJSH_SG_SH_EEENS5_IJNSS_ISH_SC_EENSS_INSA_ILi64EEESC_EEEEEaSJ_aSJ_NS1D_6fusion15FusionCallbacksIS1H_NS1N_17LinearCombinationIaiaiLNS_15FloatRoundStyleE2EEES1I_S1M_JEEENS4_5SM1004TMEM4LOAD26SM100_TMEM_LOAD_32dp32b64xENS4_13SM90_TMA_LOADENS11_INS12_ILi2ELi4ELi3EEES15_NSS_INS5_IJS16_S1K_EEENS5_IJS1K_SC_EEEEEEENS4_39AutoVectorizingCopyWithAssumedAlignmentILi128EEENS4_14SM90_TMA_STOREES22_S24_S24_EEEvvEEEEvNT_6ParamsE,"ax",@progbits
	.align	128
.text._ZN7cutlass13device_kernelINS_4gemm6kernel13GemmUniversalIN4cute5tupleIJiiiiEEENS1_10collective13CollectiveMmaINS1_35MainloopSm100TmaUmmaWarpSpecializedILi6ELi2ELi2ENS5_IJNS4_1CILi2EEENSA_ILi1EEESC_EEEEENS5_IJNSA_ILi256EEENSA_ILi192EEENSA_ILi128EEEEEEaNS5_IJlSC_lEEEaSJ_NS4_8TiledMMAINS4_8MMA_AtomIJNS4_21SM100_MMA_S8_2x1SM_SSIaaiLi256ELi192ELNS4_4UMMA5MajorE0ELSO_0ELNSN_8SaturateE0EEEEEENS4_6LayoutINS5_IJSC_SC_SC_EEENS5_IJNSA_ILi0EEESU_SU_EEEEENS5_IJNS4_10UnderscoreESX_SX_EEEEENS4_18SM100_TMA_2SM_LOADENS4_14ComposedLayoutINS4_7SwizzleILi3ELi4ELi3EEENS4_18smem_ptr_flag_bitsILi8EEENSS_INS5_IJNSA_ILi8EEESH_EEENS5_IJSH_SC_EEEEEEEvNS4_8identityES10_S1A_vS1B_EENS_8epilogue10collective18CollectiveEpilogueINS1D_23Sm100TmaWarpSpecializedILi3ELi2ELi64ELb0ELb0EEEJNS5_IJSH_SG_SH_EEENS5_IJNSS_ISH_SC_EENSS_INSA_ILi64EEESC_EEEEEaSJ_aSJ_NS1D_6fusion15FusionCallbacksIS1H_NS1N_17LinearCombinationIaiaiLNS_15FloatRoundStyleE2EEES1I_S1M_JEEENS4_5SM1004TMEM4LOAD26SM100_TMEM_LOAD_32dp32b64xENS4_13SM90_TMA_LOADENS11_INS12_ILi2ELi4ELi3EEES15_NSS_INS5_IJS16_S1K_EEENS5_IJS1K_SC_EEEEEEENS4_39AutoVectorizingCopyWithAssumedAlignmentILi128EEENS4_14SM90_TMA_STOREES22_S24_S24_EEEvvEEEEvNT_6ParamsE:
        .type           _ZN7cutlass13device_kernelINS_4gemm6kernel13GemmUniversalIN4cute5tupleIJiiiiEEENS1_10collective13CollectiveMmaINS1_35MainloopSm100TmaUmmaWarpSpecializedILi6ELi2ELi2ENS5_IJNS4_1CILi2EEENSA_ILi1EEESC_EEEEENS5_IJNSA_ILi256EEENSA_ILi192EEENSA_ILi128EEEEEEaNS5_IJlSC_lEEEaSJ_NS4_8TiledMMAINS4_8MMA_AtomIJNS4_21SM100_MMA_S8_2x1SM_SSIaaiLi256ELi192ELNS4_4UMMA5MajorE0ELSO_0ELNSN_8SaturateE0EEEEEENS4_6LayoutINS5_IJSC_SC_SC_EEENS5_IJNSA_ILi0EEESU_SU_EEEEENS5_IJNS4_10UnderscoreESX_SX_EEEEENS4_18SM100_TMA_2SM_LOADENS4_14ComposedLayoutINS4_7SwizzleILi3ELi4ELi3EEENS4_18smem_ptr_flag_bitsILi8EEENSS_INS5_IJNSA_ILi8EEESH_EEENS5_IJSH_SC_EEEEEEEvNS4_8identityES10_S1A_vS1B_EENS_8epilogue10collective18CollectiveEpilogueINS1D_23Sm100TmaWarpSpecializedILi3ELi2ELi64ELb0ELb0EEEJNS5_IJSH_SG_SH_EEENS5_IJNSS_ISH_SC_EENSS_INSA_ILi64EEESC_EEEEEaSJ_aSJ_NS1D_6fusion15FusionCallbacksIS1H_NS1N_17LinearCombinationIaiaiLNS_15FloatRoundStyleE2EEES1I_S1M_JEEENS4_5SM1004TMEM4LOAD26SM100_TMEM_LOAD_32dp32b64xENS4_13SM90_TMA_LOADENS11_INS12_ILi2ELi4ELi3EEES15_NSS_INS5_IJS16_S1K_EEENS5_IJS1K_SC_EEEEEEENS4_39AutoVectorizingCopyWithAssumedAlignmentILi128EEENS4_14SM90_TMA_STOREES22_S24_S24_EEEvvEEEEvNT_6ParamsE,@function
        .size           _ZN7cutlass13device_kernelINS_4gemm6kernel13GemmUniversalIN4cute5tupleIJiiiiEEENS1_10collective13CollectiveMmaINS1_35MainloopSm100TmaUmmaWarpSpecializedILi6ELi2ELi2ENS5_IJNS4_1CILi2EEENSA_ILi1EEESC_EEEEENS5_IJNSA_ILi256EEENSA_ILi192EEENSA_ILi128EEEEEEaNS5_IJlSC_lEEEaSJ_NS4_8TiledMMAINS4_8MMA_AtomIJNS4_21SM100_MMA_S8_2x1SM_SSIaaiLi256ELi192ELNS4_4UMMA5MajorE0ELSO_0ELNSN_8SaturateE0EEEEEENS4_6LayoutINS5_IJSC_SC_SC_EEENS5_IJNSA_ILi0EEESU_SU_EEEEENS5_IJNS4_10UnderscoreESX_SX_EEEEENS4_18SM100_TMA_2SM_LOADENS4_14ComposedLayoutINS4_7SwizzleILi3ELi4ELi3EEENS4_18smem_ptr_flag_bitsILi8EEENSS_INS5_IJNSA_ILi8EEESH_EEENS5_IJSH_SC_EEEEEEEvNS4_8identityES10_S1A_vS1B_EENS_8epilogue10collective18CollectiveEpilogueINS1D_23Sm100TmaWarpSpecializedILi3ELi2ELi64ELb0ELb0EEEJNS5_IJSH_SG_SH_EEENS5_IJNSS_ISH_SC_EENSS_INSA_ILi64EEESC_EEEEEaSJ_aSJ_NS1D_6fusion15FusionCallbacksIS1H_NS1N_17LinearCombinationIaiaiLNS_15FloatRoundStyleE2EEES1I_S1M_JEEENS4_5SM1004TMEM4LOAD26SM100_TMEM_LOAD_32dp32b64xENS4_13SM90_TMA_LOADENS11_INS12_ILi2ELi4ELi3EEES15_NSS_INS5_IJS16_S1K_EEENS5_IJS1K_SC_EEEEEEENS4_39AutoVectorizingCopyWithAssumedAlignmentILi128EEENS4_14SM90_TMA_STOREES22_S24_S24_EEEvvEEEEvNT_6ParamsE,(.L_x_182 - _ZN7cutlass13device_kernelINS_4gemm6kernel13GemmUniversalIN4cute5tupleIJiiiiEEENS1_10collective13CollectiveMmaINS1_35MainloopSm100TmaUmmaWarpSpecializedILi6ELi2ELi2ENS5_IJNS4_1CILi2EEENSA_ILi1EEESC_EEEEENS5_IJNSA_ILi256EEENSA_ILi192EEENSA_ILi128EEEEEEaNS5_IJlSC_lEEEaSJ_NS4_8TiledMMAINS4_8MMA_AtomIJNS4_21SM100_MMA_S8_2x1SM_SSIaaiLi256ELi192ELNS4_4UMMA5MajorE0ELSO_0ELNSN_8SaturateE0EEEEEENS4_6LayoutINS5_IJSC_SC_SC_EEENS5_IJNSA_ILi0EEESU_SU_EEEEENS5_IJNS4_10UnderscoreESX_SX_EEEEENS4_18SM100_TMA_2SM_LOADENS4_14ComposedLayoutINS4_7SwizzleILi3ELi4ELi3EEENS4_18smem_ptr_flag_bitsILi8EEENSS_INS5_IJNSA_ILi8EEESH_EEENS5_IJSH_SC_EEEEEEEvNS4_8identityES10_S1A_vS1B_EENS_8epilogue10collective18CollectiveEpilogueINS1D_23Sm100TmaWarpSpecializedILi3ELi2ELi64ELb0ELb0EEEJNS5_IJSH_SG_SH_EEENS5_IJNSS_ISH_SC_EENSS_INSA_ILi64EEESC_EEEEEaSJ_aSJ_NS1D_6fusion15FusionCallbacksIS1H_NS1N_17LinearCombinationIaiaiLNS_15FloatRoundStyleE2EEES1I_S1M_JEEENS4_5SM1004TMEM4LOAD26SM100_TMEM_LOAD_32dp32b64xENS4_13SM90_TMA_LOADENS11_INS12_ILi2ELi4ELi3EEES15_NSS_INS5_IJS16_S1K_EEENS5_IJS1K_SC_EEEEEEENS4_39AutoVectorizingCopyWithAssumedAlignmentILi128EEENS4_14SM90_TMA_STOREES22_S24_S24_EEEvvEEEEvNT_6ParamsE)
        .other          _ZN7cutlass13device_kernelINS_4gemm6kernel13GemmUniversalIN4cute5tupleIJiiiiEEENS1_10collective13CollectiveMmaINS1_35MainloopSm100TmaUmmaWarpSpecializedILi6ELi2ELi2ENS5_IJNS4_1CILi2EEENSA_ILi1EEESC_EEEEENS5_IJNSA_ILi256EEENSA_ILi192EEENSA_ILi128EEEEEEaNS5_IJlSC_lEEEaSJ_NS4_8TiledMMAINS4_8MMA_AtomIJNS4_21SM100_MMA_S8_2x1SM_SSIaaiLi256ELi192ELNS4_4UMMA5MajorE0ELSO_0ELNSN_8SaturateE0EEEEEENS4_6LayoutINS5_IJSC_SC_SC_EEENS5_IJNSA_ILi0EEESU_SU_EEEEENS5_IJNS4_10UnderscoreESX_SX_EEEEENS4_18SM100_TMA_2SM_LOADENS4_14ComposedLayoutINS4_7SwizzleILi3ELi4ELi3EEENS4_18smem_ptr_flag_bitsILi8EEENSS_INS5_IJNSA_ILi8EEESH_EEENS5_IJSH_SC_EEEEEEEvNS4_8identityES10_S1A_vS1B_EENS_8epilogue10collective18CollectiveEpilogueINS1D_23Sm100TmaWarpSpecializedILi3ELi2ELi64ELb0ELb0EEEJNS5_IJSH_SG_SH_EEENS5_IJNSS_ISH_SC_EENSS_INSA_ILi64EEESC_EEEEEaSJ_aSJ_NS1D_6fusion15FusionCallbacksIS1H_NS1N_17LinearCombinationIaiaiLNS_15FloatRoundStyleE2EEES1I_S1M_JEEENS4_5SM1004TMEM4LOAD26SM100_TMEM_LOAD_32dp32b64xENS4_13SM90_TMA_LOADENS11_INS12_ILi2ELi4ELi3EEES15_NSS_INS5_IJS16_S1K_EEENS5_IJS1K_SC_EEEEEEENS4_39AutoVectorizingCopyWithAssumedAlignmentILi128EEENS4_14SM90_TMA_STOREES22_S24_S24_EEEvvEEEEvNT_6ParamsE,@"STO_CUDA_ENTRY STV_DEFAULT"
_ZN7cutlass13device_kernelINS_4gemm6kernel13GemmUniversalIN4cute5tupleIJiiiiEEENS1_10collective13CollectiveMmaINS1_35MainloopSm100TmaUmmaWarpSpecializedILi6ELi2ELi2ENS5_IJNS4_1CILi2EEENSA_ILi1EEESC_EEEEENS5_IJNSA_ILi256EEENSA_ILi192EEENSA_ILi128EEEEEEaNS5_IJlSC_lEEEaSJ_NS4_8TiledMMAINS4_8MMA_AtomIJNS4_21SM100_MMA_S8_2x1SM_SSIaaiLi256ELi192ELNS4_4UMMA5MajorE0ELSO_0ELNSN_8SaturateE0EEEEEENS4_6LayoutINS5_IJSC_SC_SC_EEENS5_IJNSA_ILi0EEESU_SU_EEEEENS5_IJNS4_10UnderscoreESX_SX_EEEEENS4_18SM100_TMA_2SM_LOADENS4_14ComposedLayoutINS4_7SwizzleILi3ELi4ELi3EEENS4_18smem_ptr_flag_bitsILi8EEENSS_INS5_IJNSA_ILi8EEESH_EEENS5_IJSH_SC_EEEEEEEvNS4_8identityES10_S1A_vS1B_EENS_8epilogue10collective18CollectiveEpilogueINS1D_23Sm100TmaWarpSpecializedILi3ELi2ELi64ELb0ELb0EEEJNS5_IJSH_SG_SH_EEENS5_IJNSS_ISH_SC_EENSS_INSA_ILi64EEESC_EEEEEaSJ_aSJ_NS1D_6fusion15FusionCallbacksIS1H_NS1N_17LinearCombinationIaiaiLNS_15FloatRoundStyleE2EEES1I_S1M_JEEENS4_5SM1004TMEM4LOAD26SM100_TMEM_LOAD_32dp32b64xENS4_13SM90_TMA_LOADENS11_INS12_ILi2ELi4ELi3EEES15_NSS_INS5_IJS16_S1K_EEENS5_IJS1K_SC_EEEEEEENS4_39AutoVectorizingCopyWithAssumedAlignmentILi128EEENS4_14SM90_TMA_STOREES22_S24_S24_EEEvvEEEEvNT_6ParamsE:
[----:B------:R-:W1:Y:S01]  /*0000*/  LDC R1, c[0x0][0x37c] ;  /* 0x0000df00ff017b82 */ /* 0x000e620000000800 */
[----:B------:R-:W2:Y:S01]  /*0010*/  S2R R166, SR_TID.X ;  /* 0x0000000000a67919 */ /* 0x000ea20000002100 */
[----:B------:R-:W3:Y:S06]  /*0020*/  LDCU.64 UR4, c[0x0][0x890] ;  /* 0x00011200ff0477ac */ /* 0x000eec0008000a00 */
[----:B------:R-:W4:Y:S01]  /*0030*/  S2UR UR37, SR_CgaCtaId ;  /* 0x00000000002579c3 */ /* 0x000f220000008800 */
[----:B------:R-:W-:Y:S02]  /*0040*/  PRMT R151, RZ, 0x7610, R151 ;  /* 0x00007610ff977816 */ /* 0x000fe40000000097 */
[----:B------:R-:W-:Y:S01]  /*0050*/  ELECT P1, URZ, PT ;  /* 0x0000000000ff782f */ /* 0x000fe20003820000 */
[----:B------:R-:W1:Y:S01]  /*0060*/  LDCU.64 UR46, c[0x0][0x358] ;  /* 0x00006b00ff2e77ac */ /* 0x000e620008000a00 */
[----:B---3--:R-:W-:-:S04]  /*0070*/  UISETP.NE.U32.AND UP0, UPT, UR4, URZ, UPT ;  /* 0x000000ff0400728c */ /* 0x008fc8000bf05070 */
[----:B------:R-:W-:Y:S02]  /*0080*/  UISETP.NE.AND.EX UP0, UPT, UR5, URZ, UPT, UP0 ;  /* 0x000000ff0500728c */ /* 0x000fe4000bf05300 */
[----:B----4-:R-:W-:Y:S02]  /*0090*/  ULOP3.LUT UR9, UR37, 0x1, URZ, 0xc0, !UPT ;  /* 0x0000000125097892 */ /* 0x010fe4000f8ec0ff */
[----:B------:R-:W-:Y:S01]  /*00a0*/  ULOP3.LUT UR8, UR37, 0x1, URZ, 0x3c, !UPT ;  /* 0x0000000125087892 */ /* 0x000fe2000f8e3cff */
[----:B--2---:R-:W-:-:S05]  /*00b0*/  SHF.R.U32.HI R154, RZ, 0x5, R166 ;  /* 0x00000005ff9a7819 */ /* 0x004fca00000116a6 */
[----:B------:R-:W2:Y:S02]  /*00c0*/  SHFL.IDX PT, R0, R154, RZ, 0x1f ;  /* 0x00001fff9a007589 */ /* 0x000ea400000e0000 */
[----:B--2---:R-:W-:Y:S01]  /*00d0*/  R2UR UR10, R0 ;  /* 0x00000000000a72ca */ /* 0x004fe200000e0000 */
[----:B-1----:R-:W-:-:S14]  /*00e0*/  BRA.U UP0, `(.L_x_0) ;  /* 0x00000001002c7547 */ /* 0x002fdc000b800000 */
[----:B------:R-:W1:Y:S02]  /*00f0*/  LDCU.64 UR6, c[0x0][0x888] ;  /* 0x00011100ff0677ac */ /* 0x000e640008000a00 */
[----:B-1----:R-:W-:-:S04]  /*0100*/  UISETP.NE.U32.AND UP0, UPT, UR6, URZ, UPT ;  /* 0x000000ff0600728c */ /* 0x002fc8000bf05070 */
[----:B------:R-:W-:-:S09]  /*0110*/  UISETP.NE.AND.EX UP0, UPT, UR7, URZ, UPT, UP0 ;  /* 0x000000ff0700728c */ /* 0x000fd2000bf05300 */
[----:B------:R-:W-:Y:S05]  /*0120*/  BRA.U !UP0, `(.L_x_1) ;  /* 0x0000000108107547 */ /* 0x000fea000b800000 */
[----:B------:R-:W1:Y:S02]  /*0130*/  LDC.64 R80, c[0x0][0x888] ;  /* 0x00022200ff507b82 */ /* 0x000e640000000a00 */
[----:B-1----:R1:W5:Y:S01]  /*0140*/  LDG.E R80, desc[UR46][R80.64] ;  /* 0x0000002e50507981 */ /* 0x002362000c1e1900 */
[----:B------:R-:W-:Y:S01]  /*0150*/  HFMA2 R151, -RZ, RZ, 0, 5.9604644775390625e-08 ;  /* 0x00000001ff977431 */ /* 0x000fe200000001ff */
[----:B------:R-:W-:Y:S05]  /*0160*/  BRA `(.L_x_0) ;  /* 0x00000000000c7947 */ /* 0x000fea0003800000 */
.L_x_1:
[----:B------:R-:W1:Y:S01]  /*0170*/  LDCU UR6, c[0x0][0x880] ;  /* 0x00011000ff0677ac */ /* 0x000e620008000800 */
[----:B------:R-:W-:Y:S01]  /*0180*/  HFMA2 R151, -RZ, RZ, 0, 5.9604644775390625e-08 ;  /* 0x00000001ff977431 */ /* 0x000fe200000001ff */
[----:B-1----:R-:W-:-:S07]  /*0190*/  MOV R80, UR6 ;  /* 0x0000000600507c02 */ /* 0x002fce0008000f00 */
.L_x_0:
[----:B------:R-:W2:Y:S02]  /*01a0*/  LDCU.64 UR6, c[0x0][0x8b0] ;  /* 0x00011600ff0677ac */ /* 0x000ea40008000a00 */
[----:B--2---:R-:W-:-:S04]  /*01b0*/  UISETP.NE.U32.AND UP0, UPT, UR6, URZ, UPT ;  /* 0x000000ff0600728c */ /* 0x004fc8000bf05070 */
[----:B------:R-:W-:-:S09]  /*01c0*/  UISETP.NE.AND.EX UP0, UPT, UR7, URZ, UPT, UP0 ;  /* 0x000000ff0700728c */ /* 0x000fd2000bf05300 */
[----:B------:R-:W-:Y:S05]  /*01d0*/  BRA.U UP0, `(.L_x_2) ;  /* 0x0000000100247547 */ /* 0x000fea000b800000 */
[----:B------:R-:W2:Y:S02]  /*01e0*/  LDCU.64 UR6, c[0x0][0x8a8] ;  /* 0x00011500ff0677ac */ /* 0x000ea40008000a00 */
[----:B--2---:R-:W-:-:S04]  /*01f0*/  UISETP.NE.U32.AND UP0, UPT, UR6, URZ, UPT ;  /* 0x000000ff0600728c */ /* 0x004fc8000bf05070 */
[----:B------:R-:W-:-:S09]  /*0200*/  UISETP.NE.AND.EX UP0, UPT, UR7, URZ, UPT, UP0 ;  /* 0x000000ff0700728c */ /* 0x000fd2000bf05300 */
[----:B------:R-:W-:Y:S05]  /*0210*/  BRA.U !UP0, `(.L_x_3) ;  /* 0x00000001080c7547 */ /* 0x000fea000b800000 */
[----:B------:R-:W2:Y:S02]  /*0220*/  LDC.64 R76, c[0x0][0x8a8] ;  /* 0x00022a00ff4c7b82 */ /* 0x000ea40000000a00 */
[----:B--2---:R2:W5:Y:S01]  /*0230*/  LDG.E R76, desc[UR46][R76.64] ;  /* 0x0000002e4c4c7981 */ /* 0x004562000c1e1900 */
[----:B------:R-:W-:Y:S05]  /*0240*/  BRA `(.L_x_2) ;  /* 0x0000000000087947 */ /* 0x000fea0003800000 */
.L_x_3:
[----:B------:R-:W2:Y:S02]  /*0250*/  LDCU UR6, c[0x0][0x8a0] ;  /* 0x00011400ff0677ac */ /* 0x000ea40008000800 */
[----:B--2---:R-:W-:Y:S02]  /*0260*/  MOV R76, UR6 ;  /* 0x00000006004c7c02 */ /* 0x004fe40008000f00 */
.L_x_2:
[----:B------:R-:W-:Y:S01]  /*0270*/  IMAD.U32 R0, RZ, RZ, UR10 ;  /* 0x0000000aff007e24 */ /* 0x000fe2000f8e00ff */
[----:B------:R-:W-:Y:S04]  /*0280*/  BSSY.RECONVERGENT B0, `(.L_x_4) ;  /* 0x000000c000007945 */ /* 0x000fe80003800200 */
[C---:B------:R-:W-:Y:S02]  /*0290*/  ISETP.NE.OR P2, PT, R0.reuse, 0x1, !P1 ;  /* 0x000000010000780c */ /* 0x040fe40004f45670 */
[----:B------:R-:W-:-:S11]  /*02a0*/  ISETP.NE.OR P0, PT, R0, 0x3, !P1 ;  /* 0x000000030000780c */ /* 0x000fd60004f05670 */
[----:B------:R-:W-:Y:S05]  /*02b0*/  @P2 BRA `(.L_x_5) ;  /* 0x0000000000202947 */ /* 0x000fea0003800000 */
[----:B------:R-:W3:Y:S02]  /*02c0*/  LDCU.64 UR6, c[0x0][0x348] ;  /* 0x00006900ff0677ac */ /* 0x000ee40008000a00 */
[----:B---3--:R-:W-:Y:S02]  /*02d0*/  UIADD3 UR12, UP1, UPT, UR6, 0x80, URZ ;  /* 0x00000080060c7890 */ /* 0x008fe4000ff3e0ff */
[----:B------:R-:W-:Y:S02]  /*02e0*/  UIADD3 UR6, UP0, UPT, UR6, 0x180, URZ ;  /* 0x0000018006067890 */ /* 0x000fe4000ff1e0ff */
[----:B------:R-:W-:Y:S02]  /*02f0*/  UIADD3.X UR13, UPT, UPT, URZ, UR7, URZ, UP1, !UPT ;  /* 0x00000007ff0d7290 */ /* 0x000fe40008ffe4ff */
[----:B------:R-:W-:-:S07]  /*0300*/  UIADD3.X UR7, UPT, UPT, URZ, UR7, URZ, UP0, !UPT ;  /* 0x00000007ff077290 */ /* 0x000fce00087fe4ff */
[----:B------:R3:W-:Y:S02]  /*0310*/  UTMACCTL.PF [UR12] ;  /* 0x000000000c0079b9 */ /* 0x0007e40008040000 */
[----:B------:R3:W-:Y:S02]  /*0320*/  UTMACCTL.PF [UR6] ;  /* 0x00000000060079b9 */ /* 0x0007e40008040000 */
[----:B---3--:R-:W-:Y:S01]  /*0330*/  NOP ;  /* 0x0000000000007918 */ /* 0x008fe20000000000 */
.L_x_5:
[----:B------:R-:W-:Y:S05]  /*0340*/  BSYNC.RECONVERGENT B0 ;  /* 0x0000000000007941 */ /* 0x000fea0003800200 */
.L_x_4:
[----:B------:R-:W-:Y:S04]  /*0350*/  BSSY.RECONVERGENT B0, `(.L_x_6) ;  /* 0x000000a000007945 */ /* 0x000fe80003800200 */
        /* <DEDUP_REMOVED lines=9> */
.L_x_7:
[----:B------:R-:W-:Y:S05]  /*03f0*/  BSYNC.RECONVERGENT B0 ;  /* 0x0000000000007941 */ /* 0x000fea0003800200 */
.L_x_6:
[----:B------:R-:W3:Y:S01]  /*0400*/  LDCU.64 UR6, c[0x0][0x888] ;  /* 0x00011100ff0677ac */ /* 0x000ee20008000a00 */
[----:B------:R-:W-:Y:S02]  /*0410*/  UISETP.EQ.U32.AND UP1, UPT, UR4, URZ, UPT ;  /* 0x000000ff0400728c */ /* 0x000fe4000bf22070 */
[----:B------:R-:W-:Y:S02]  /*0420*/  UPLOP3.LUT UP5, UPT, UPT, UPT, UPT, 0x80, 0x8 ;  /* 0x000000000008789c */ /* 0x000fe40003faf070 */
[----:B---3--:R-:W-:-:S04]  /*0430*/  UISETP.NE.U32.AND UP0, UPT, UR6, URZ, UPT ;  /* 0x000000ff0600728c */ /* 0x008fc8000bf05070 */
[----:B------:R-:W-:-:S04]  /*0440*/  UISETP.NE.AND.EX UP0, UPT, UR7, URZ, UPT, UP0 ;  /* 0x000000ff0700728c */ /* 0x000fc8000bf05300 */
[----:B------:R-:W-:-:S04]  /*0450*/  UISETP.EQ.OR.EX UP2, UPT, UR5, URZ, !UP0, UP1 ;  /* 0x000000ff0500728c */ /* 0x000fc8000c742710 */
[----:B------:R-:W-:-:S05]  /*0460*/  UP2UR UR51, UPR, URZ, 0x4 ;  /* 0x00000004ff337883 */ /* 0x000fca0008000000 */
[----:B------:R-:W-:Y:S07]  /*0470*/  BRA.U !UP2, `(.L_x_8) ;  /* 0x000000010a207547 */ /* 0x000fee000b800000 */
[----:B-----5:R-:W-:Y:S01]  /*0480*/  R2UR UR6, R80 ;  /* 0x00000000500672ca */ /* 0x020fe200000e0000 */
[----:B------:R-:W-:Y:S02]  /*0490*/  UISETP.NE.U32.AND UP2, UPT, UR4, URZ, UPT ;  /* 0x000000ff0400728c */ /* 0x000fe4000bf45070 */
[----:B------:R-:W-:Y:S02]  /*04a0*/  USEL UR4, URZ, 0xffffffff, UP0 ;  /* 0xffffffffff047887 */ /* 0x000fe40008000000 */
[----:B------:R-:W-:-:S08]  /*04b0*/  UISETP.NE.AND.EX UP2, UPT, UR5, URZ, UPT, UP2 ;  /* 0x000000ff0500728c */ /* 0x000fd0000bf45320 */
[----:B------:R-:W-:-:S04]  /*04c0*/  UISETP.NE.AND UP1, UPT, UR6, URZ, UPT ;  /* 0x000000ff0600728c */ /* 0x000fc8000bf25270 */
[----:B------:R-:W-:-:S04]  /*04d0*/  @!UP2 USEL UR4, URZ, 0xffffffff, UP1 ;  /* 0xffffffffff04a887 */ /* 0x000fc80008800000 */
[----:B------:R-:W-:-:S04]  /*04e0*/  ULOP3.LUT UR4, UR4, 0x1, URZ, 0xc0, !UPT ;  /* 0x0000000104047892 */ /* 0x000fc8000f8ec0ff */
[----:B------:R-:W-:-:S11]  /*04f0*/  UISETP.NE.U32.AND UP5, UPT, UR4, 0x1, UPT ;  /* 0x000000010400788c */ /* 0x000fd6000bfa5070 */
.L_x_8:
[----:B------:R-:W3:Y:S01]  /*0500*/  SHFL.IDX PT, R0, R154, RZ, 0x1f ;  /* 0x00001fff9a007589 */ /* 0x000ee200000e0000 */
[----:B------:R-:W-:-:S04]  /*0510*/  UISETP.NE.AND UP1, UPT, UR10, 0x2, UPT ;  /* 0x000000020a00788c */ /* 0x000fc8000bf25270 */
[----:B------:R-:W-:Y:S02]  /*0520*/  UISETP.EQ.AND UP2, UPT, UR9, URZ, !UP1 ;  /* 0x000000ff0900728c */ /* 0x000fe4000cf42270 */
[----:B------:R-:W-:-:S04]  /*0530*/  USEL UR14, URZ, 0x1, UP1 ;  /* 0x00000001ff0e7887 */ /* 0x000fc80008800000 */
[----:B------:R-:W-:Y:S02]  /*0540*/  PLOP3.LUT P5, PT, P1, PT, UP2, 0x80, 0x8 ;  /* 0x000000000008781c */ /* 0x000fe40000faf028 */
[----:B---3--:R-:W-:-:S13]  /*0550*/  ISETP.NE.AND P0, PT, R0, RZ, PT ;  /* 0x000000ff0000720c */ /* 0x008fda0003f05270 */
[----:B------:R-:W-:Y:S05]  /*0560*/  @P0 BRA `(.L_x_9) ;  /* 0x0000000000540947 */ /* 0x000fea0003800000 */
[----:B------:R-:W-:Y:S01]  /*0570*/  UMOV UR5, 0x400 ;  /* 0x0000040000057882 */ /* 0x000fe20000000000 */
[----:B------:R-:W-:Y:S01]  /*0580*/  UMOV UR4, 0x1 ;  /* 0x0000000100047882 */ /* 0x000fe20000000000 */
[----:B------:R-:W-:Y:S02]  /*0590*/  ULEA UR5, UR37, UR5, 0x18 ;  /* 0x0000000525057291 */ /* 0x000fe4000f8ec0ff */
[----:B------:R-:W-:-:S04]  /*05a0*/  UIADD3 UR6, UPT, UPT, -UR4, 0x100000, URZ ;  /* 0x0010000004067890 */ /* 0x000fc8000fffe1ff */
[----:B------:R-:W-:Y:S02]  /*05b0*/  USHF.L.U32 UR7, UR6, 0xb, URZ ;  /* 0x0000000b06077899 */ /* 0x000fe400080006ff */
[----:B------:R-:W-:Y:S01]  /*05c0*/  USHF.L.U32 UR6, UR6, 0x1, URZ ;  /* 0x0000000106067899 */ /* 0x000fe200080006ff */
[----:B------:R-:W-:Y:S01]  /*05d0*/  ELECT P0, URZ, PT ;  /* 0x0000000000ff782f */ /* 0x000fe20003800000 */
[----:B------:R-:W3:Y:S10]  /*05e0*/  FENCE.VIEW.ASYNC.S ;  /* 0x00000000000073c6 */ /* 0x000ef40000000000 */
[----:B---3--:R3:W4:Y:S01]  /*05f0*/  SYNCS.EXCH.64 URZ, [UR5], UR6 ;  /* 0x0000000605ff75b2 */ /* 0x0087220008000100 */
[----:B------:R3:W1:Y:S01]  /*0600*/  SYNCS.EXCH.64 URZ, [UR5+0x30], UR6 ;  /* 0x0000300605ff75b2 */ /* 0x0006620008000100 */
        /* <DEDUP_REMOVED lines=10> */
[----:B------:R-:W-:Y:S01]  /*06b0*/  NOP ;  /* 0x0000000000007918 */ /* 0x000fe20000000000 */
.L_x_9:
[----:B------:R-:W2:Y:S01]  /*06c0*/  SHFL.IDX PT, R0, R154, RZ, 0x1f ;  /* 0x00001fff9a007589 */ /* 0x000ea200000e0000 */
[----:B------:R-:W-:Y:S01]  /*06d0*/  NOP ;  /* 0x0000000000007918 */ /* 0x000fe20000000000 */
[----:B--2---:R-:W-:-:S13]  /*06e0*/  ISETP.NE.AND P0, PT, R0, 0x1, PT ;  /* 0x000000010000780c */ /* 0x004fda0003f05270 */
[----:B------:R-:W-:Y:S05]  /*06f0*/  @P0 BRA `(.L_x_10) ;  /* 0x00000000004c0947 */ /* 0x000fea0003800000 */
[----:B---3--:R-:W-:Y:S01]  /*0700*/  UMOV UR6, 0x400 ;  /* 0x0000040000067882 */ /* 0x008fe20000000000 */
[----:B------:R-:W-:Y:S01]  /*0710*/  UMOV UR5, 0x20 ;  /* 0x0000002000057882 */ /* 0x000fe20000000000 */
[----:B------:R-:W-:Y:S01]  /*0720*/  UMOV UR4, 0x80 ;  /* 0x0000008000047882 */ /* 0x000fe20000000000 */
[----:B------:R-:W-:Y:S02]  /*0730*/  ULEA UR6, UR37, UR6, 0x18 ;  /* 0x0000000625067291 */ /* 0x000fe4000f8ec0ff */
[----:B------:R-:W-:-:S04]  /*0740*/  UIADD3 UR12, UPT, UPT, -UR5, 0x100000, URZ ;  /* 0x00100000050c7890 */ /* 0x000fc8000fffe1ff */
[----:B------:R-:W-:Y:S02]  /*0750*/  USHF.L.U32 UR13, UR12, 0xb, URZ ;  /* 0x0000000b0c0d7899 */ /* 0x000fe400080006ff */
[----:B------:R-:W-:Y:S02]  /*0760*/  USHF.L.U32 UR12, UR12, 0x1, URZ ;  /* 0x000000010c0c7899 */ /* 0x000fe400080006ff */
[----:B------:R-:W-:-:S04]  /*0770*/  UIADD3 UR4, UPT, UPT, -UR4, 0x100000, URZ ;  /* 0x0010000004047890 */ /* 0x000fc8000fffe1ff */
[----:B------:R-:W-:Y:S02]  /*0780*/  USHF.L.U32 UR5, UR4, 0xb, URZ ;  /* 0x0000000b04057899 */ /* 0x000fe400080006ff */
[----:B------:R-:W-:Y:S01]  /*0790*/  USHF.L.U32 UR4, UR4, 0x1, URZ ;  /* 0x0000000104047899 */ /* 0x000fe200080006ff */
[----:B------:R-:W-:Y:S01]  /*07a0*/  ELECT P0, URZ, PT ;  /* 0x0000000000ff782f */ /* 0x000fe20003800000 */
[----:B------:R-:W2:Y:S02]  /*07b0*/  FENCE.VIEW.ASYNC.S ;  /* 0x00000000000073c6 */ /* 0x000ea40000000000 */
[----:B--2---:R2:W3:Y:S08]  /*07c0*/  SYNCS.EXCH.64 URZ, [UR6+0x60], UR12 ;  /* 0x0000600c06ff75b2 */ /* 0x0044f00008000100 */
[----:B------:R2:W1:Y:S01]  /*07d0*/  SYNCS.EXCH.64 URZ, [UR6+0x78], UR4 ;  /* 0x0000780406ff75b2 */ /* 0x0004620008000100 */
[----:B------:R2:W1:Y:S01]  /*07e0*/  SYNCS.EXCH.64 URZ, [UR6+0x68], UR12 ;  /* 0x0000680c06ff75b2 */ /* 0x0004620008000100 */
[----:B------:R2:W1:Y:S01]  /*07f0*/  SYNCS.EXCH.64 URZ, [UR6+0x80], UR4 ;  /* 0x0000800406ff75b2 */ /* 0x0004620008000100 */
[----:B------:R2:W1:Y:S01]  /*0800*/  SYNCS.EXCH.64 URZ, [UR6+0x70], UR12 ;  /* 0x0000700c06ff75b2 */ /* 0x0004620008000100 */
[----:B------:R2:W1:Y:S01]  /*0810*/  SYNCS.EXCH.64 URZ, [UR6+0x88], UR4 ;  /* 0x0000880406ff75b2 */ /* 0x0004620008000100 */
[----:B------:R-:W-:Y:S01]  /*0820*/  NOP ;  /* 0x0000000000007918 */ /* 0x000fe20000000000 */
.L_x_10:
[----:B------:R-:W4:Y:S01]  /*0830*/  SHFL.IDX PT, R0, R154, RZ, 0x1f ;  /* 0x00001fff9a007589 */ /* 0x000f2200000e0000 */
[----:B------:R-:W-:Y:S01]  /*0840*/  NOP ;  /* 0x0000000000007918 */ /* 0x000fe20000000000 */
[----:B----4-:R-:W-:-:S13]  /*0850*/  ISETP.NE.AND P0, PT, R0, 0x3, PT ;  /* 0x000000030000780c */ /* 0x010fda0003f05270 */
[----:B------:R-:W-:Y:S05]  /*0860*/  @P0 BRA `(.L_x_11) ;  /* 0x00000000002c0947 */ /* 0x000fea0003800000 */
[----:B--23--:R-:W-:Y:S01]  /*0870*/  UMOV UR5, 0x400 ;  /* 0x0000040000057882 */ /* 0x00cfe20000000000 */
[----:B------:R-:W-:Y:S01]  /*0880*/  UMOV UR4, 0x20 ;  /* 0x0000002000047882 */ /* 0x000fe20000000000 */
[----:B------:R-:W-:Y:S02]  /*0890*/  ULEA UR5, UR37, UR5, 0x18 ;  /* 0x0000000525057291 */ /* 0x000fe4000f8ec0ff */
[----:B------:R-:W-:-:S04]  /*08a0*/  UIADD3 UR6, UPT, UPT, -UR4, 0x100000, URZ ;  /* 0x0010000004067890 */ /* 0x000fc8000fffe1ff */
[----:B------:R-:W-:Y:S02]  /*08b0*/  USHF.L.U32 UR7, UR6, 0xb, URZ ;  /* 0x0000000b06077899 */ /* 0x000fe400080006ff */
[----:B------:R-:W-:Y:S01]  /*08c0*/  USHF.L.U32 UR6, UR6, 0x1, URZ ;  /* 0x0000000106067899 */ /* 0x000fe200080006ff */
[----:B------:R-:W-:Y:S01]  /*08d0*/  ELECT P0, URZ, PT ;  /* 0x0000000000ff782f */ /* 0x000fe20003800000 */
[----:B------:R-:W2:Y:S10]  /*08e0*/  FENCE.VIEW.ASYNC.S ;  /* 0x00000000000073c6 */ /* 0x000eb40000000000 */
[----:B--2---:R4:W2:Y:S01]  /*08f0*/  SYNCS.EXCH.64 URZ, [UR5+0x90], UR6 ;  /* 0x0000900605ff75b2 */ /* 0x0048a20008000100 */
[----:B------:R4:W3:Y:S02]  /*0900*/  SYNCS.EXCH.64 URZ, [UR5+0x98], UR6 ;  /* 0x0000980605ff75b2 */ /* 0x0008e40008000100 */
[----:B----4-:R-:W-:Y:S01]  /*0910*/  NOP ;  /* 0x0000000000007918 */ /* 0x010fe20000000000 */
.L_x_11:
[----:B------:R-:W4:Y:S01]  /*0920*/  SHFL.IDX PT, R0, R154, RZ, 0x1f ;  /* 0x00001fff9a007589 */ /* 0x000f2200000e0000 */
[----:B------:R-:W-:Y:S01]  /*0930*/  NOP ;  /* 0x0000000000007918 */ /* 0x000fe20000000000 */
[----:B----4-:R-:W-:-:S13]  /*0940*/  ISETP.NE.AND P0, PT, R0, 0x4, PT ;  /* 0x000000040000780c */ /* 0x010fda0003f05270 */
[----:B------:R-:W-:Y:S05]  /*0950*/  @P0 BRA `(.L_x_12) ;  /* 0x0000000000480947 */ /* 0x000fea0003800000 */
[----:B--23--:R-:W-:Y:S01]  /*0960*/  UMOV UR6, 0x1e0 ;  /* 0x000001e000067882 */ /* 0x00cfe20000000000 */
[----:B------:R-:W-:Y:S01]  /*0970*/  UMOV UR5, 0x400 ;  /* 0x0000040000057882 */ /* 0x000fe20000000000 */
[----:B------:R-:W-:Y:S01]  /*0980*/  USEL UR6, UR6, 0x1a0, UP5 ;  /* 0x000001a006067887 */ /* 0x000fe2000a800000 */
        /* <DEDUP_REMOVED lines=10> */
[----:B--2---:R4:W2:Y:S08]  /*0a30*/  SYNCS.EXCH.64 URZ, [UR5+0xa0], UR12 ;  /* 0x0000a00c05ff75b2 */ /* 0x0048b00008000100 */
[----:B------:R4:W3:Y:S01]  /*0a40*/  SYNCS.EXCH.64 URZ, [UR5+0xb0], UR6 ;  /* 0x0000b00605ff75b2 */ /* 0x0008e20008000100 */
[----:B------:R4:W1:Y:S01]  /*0a50*/  SYNCS.EXCH.64 URZ, [UR5+0xa8], UR12 ;  /* 0x0000a80c05ff75b2 */ /* 0x0008620008000100 */
[----:B------:R4:W1:Y:S02]  /*0a60*/  SYNCS.EXCH.64 URZ, [UR5+0xb8], UR6 ;  /* 0x0000b80605ff75b2 */ /* 0x0008640008000100 */
[----:B----4-:R-:W-:Y:S01]  /*0a70*/  NOP ;  /* 0x0000000000007918 */ /* 0x010fe20000000000 */
.L_x_12:
[----:B------:R-:W4:Y:S01]  /*0a80*/  SHFL.IDX PT, R0, R154, RZ, 0x1f ;  /* 0x00001fff9a007589 */ /* 0x000f2200000e0000 */
[----:B------:R-:W-:Y:S01]  /*0a90*/  NOP ;  /* 0x0000000000007918 */ /* 0x000fe20000000000 */
[----:B----4-:R-:W-:-:S13]  /*0aa0*/  ISETP.NE.AND P0, PT, R0, 0x5, PT ;  /* 0x000000050000780c */ /* 0x010fda0003f05270 */
[----:B------:R-:W-:Y:S05]  /*0ab0*/  @P0 BRA `(.L_x_13) ;  /* 0x0000000000440947 */ /* 0x000fea0003800000 */
[----:B--23--:R-:W-:Y:S01]  /*0ac0*/  UMOV UR6, 0x400 ;  /* 0x0000040000067882 */ /* 0x00cfe20000000000 */
        /* <DEDUP_REMOVED lines=16> */
.L_x_13:
[----:B------:R-:W4:Y:S01]  /*0bd0*/  SHFL.IDX PT, R0, R154, RZ, 0x1f ;  /* 0x00001fff9a007589 */ /* 0x000f2200000e0000 */
[----:B------:R-:W-:Y:S01]  /*0be0*/  ISETP.NE.OR P1, PT, RZ, UR10, !P1 ;  /* 0x0000000aff007c0c */ /* 0x000fe2000cf25670 */
        /* <DEDUP_REMOVED lines=12> */
[----:B------:R4:W3:Y:S01]  /*0cb0*/  SYNCS.EXCH.64 URZ, [UR5+0xf0], UR6 ;  /* 0x0000f00605ff75b2 */ /* 0x0008e20008000100 */
[----:B------:R4:W1:Y:S01]  /*0cc0*/  SYNCS.EXCH.64 URZ, [UR5+0xe8], UR6 ;  /* 0x0000e80605ff75b2 */ /* 0x0008620008000100 */
[----:B------:R4:W1:Y:S02]  /*0cd0*/  SYNCS.EXCH.64 URZ, [UR5+0xf8], UR6 ;  /* 0x0000f80605ff75b2 */ /* 0x0008640008000100 */
[----:B----4-:R-:W-:Y:S01]  /*0ce0*/  NOP ;  /* 0x0000000000007918 */ /* 0x010fe20000000000 */
.L_x_14:
[----:B------:R-:W-:Y:S01]  /*0cf0*/  VOTEU.ALL UP1, P1 ;  /* 0x0000000000ff7886 */ /* 0x000fe20000820000 */
[----:B--23--:R-:W2:Y:S01]  /*0d00*/  LDCU UR5, c[0x0][0x36c] ;  /* 0x00006d80ff0577ac */ /* 0x00cea20008000800 */
[----:B------:R-:W-:Y:S01]  /*0d10*/  NOP ;  /* 0x0000000000007918 */ /* 0x000fe20000000000 */
[----:B------:R-:W-:Y:S01]  /*0d20*/  LOP3.LUT R10, R166, 0x1f, RZ, 0xc0, !PT ;  /* 0x0000001fa60a7812 */ /* 0x000fe200078ec0ff */
[----:B------:R-:W-:Y:S01]  /*0d30*/  UMOV UR6, 0x20 ;  /* 0x0000002000067882 */ /* 0x000fe20000000000 */
[----:B------:R-:W-:Y:S01]  /*0d40*/  @!UP1 UMOV UR4, 0x400 ;  /* 0x0000040000049882 */ /* 0x000fe20000000000 */
[----:B------:R-:W-:-:S04]  /*0d50*/  @!UP1 UIADD3 UR6, UPT, UPT, -UR6, 0x100000, URZ ;  /* 0x0010000006069890 */ /* 0x000fc8000fffe1ff */
[----:B------:R-:W-:Y:S02]  /*0d60*/  @!UP1 USHF.L.U32 UR7, UR6, 0xb, URZ ;  /* 0x0000000b06079899 */ /* 0x000fe400080006ff */
[----:B------:R-:W-:Y:S02]  /*0d70*/  @!UP1 USHF.L.U32 UR6, UR6, 0x1, URZ ;  /* 0x0000000106069899 */ /* 0x000fe400080006ff */
[----:B------:R-:W-:Y:S01]  /*0d80*/  @!UP1 ULEA UR4, UR37, UR4, 0x18 ;  /* 0x0000000425049291 */ /* 0x000fe2000f8ec0ff */
[----:B------:R-:W-:Y:S01]  /*0d90*/  VOTEU.ALL UP1, P1 ;  /* 0x0000000000ff7886 */ /* 0x000fe20000820000 */
[----:B------:R-:W-:Y:S01]  /*0da0*/  UISETP.NE.AND UP4, UPT, UR10, URZ, UPT ;  /* 0x000000ff0a00728c */ /* 0x000fe2000bf85270 */
[----:B------:R-:W3:Y:S09]  /*0db0*/  FENCE.VIEW.ASYNC.S ;  /* 0x00000000000073c6 */ /* 0x000ef20000000000 */
[----:B---3--:R3:W4:Y:S01]  /*0dc0*/  @!UP1 SYNCS.EXCH.64 URZ, [UR4+0x100], UR6 ;  /* 0x0001000604ff95b2 */ /* 0x0087220008000100 */
[----:B--2---:R-:W-:-:S09]  /*0dd0*/  UISETP.EQ.U32.AND UP1, UPT, UR5, 0x1, UPT ;  /* 0x000000010500788c */ /* 0x004fd2000bf22070 */
[----:B------:R-:W-:Y:S05]  /*0de0*/  BRA.U !UP1, `(.L_x_15) ;  /* 0x0000000109087547 */ /* 0x000fea000b800000 */
[----:B-1--4-:R-:W-:Y:S01]  /*0df0*/  UCGABAR_ARV ;  /* 0x00000000000079c7 */ /* 0x012fe20008000000 */
[----:B------:R-:W-:Y:S05]  /*0e00*/  BRA `(.L_x_16) ;  /* 0x0000000000047947 */ /* 0x000fea0003800000 */
.L_x_15:
[----:B-1--4-:R-:W-:Y:S01]  /*0e10*/  NOP ;  /* 0x0000000000007918 */ /* 0x012fe20000000000 */
.L_x_16:
[----:B------:R-:W1:Y:S01]  /*0e20*/  S2R R11, SR_CTAID.X ;  /* 0x00000000000b7919 */ /* 0x000e620000002500 */
[----:B------:R-:W-:-:S05]  /*0e30*/  CS2R.32 R152, SR_CgaSize ;  /* 0x0000000000987805 */ /* 0x000fca0000008a00 */
[----:B------:R-:W-:-:S05]  /*0e40*/  IMAD R152, R152, -0xa0, RZ ;  /* 0xffffff6098987824 */ /* 0x000fca00078e02ff */
[----:B------:R-:W-:-:S14]  /*0e50*/  R2UR UR5, R152 ;  /* 0x00000000980572ca */ /* 0x000fdc00000e0000 */
[----:B------:R-:W2:Y:S01]  /*0e60*/  LDCU UR5, c[0x0][UR5+0x2b0] ;  /* 0x00005600050577ac */ /* 0x000ea20008000800 */
[----:B------:R-:W-:-:S05]  /*0e70*/  CS2R.32 R0, SR_CgaSize ;  /* 0x0000000000007805 */ /* 0x000fca0000008a00 */
[----:B------:R-:W-:-:S06]  /*0e80*/  IMAD R0, R0, -0xa0, RZ ;  /* 0xffffff6000007824 */ /* 0x000fcc00078e02ff */
[----:B------:R-:W4:Y:S01]  /*0e90*/  LDC R0, c[0x0][R0+0x2a0] ;  /* 0x0000a80000007b82 */ /* 0x000f220000000800 */
[----:B------:R-:W-:Y:S01]  /*0ea0*/  PRMT R8, RZ, 0x7610, R8 ;  /* 0x00007610ff087816 */ /* 0x000fe20000000008 */
[----:B------:R-:W2:Y:S01]  /*0eb0*/  S2R R20, SR_CTAID.Y ;  /* 0x0000000000147919 */ /* 0x000ea20000002600 */
[----:B------:R-:W-:-:S05]  /*0ec0*/  CS2R.32 R152, SR_CgaSize ;  /* 0x0000000000987805 */ /* 0x000fca0000008a00 */
[----:B------:R-:W-:-:S05]  /*0ed0*/  IMAD R152, R152, -0xa0, RZ ;  /* 0xffffff6098987824 */ /* 0x000fca00078e02ff */
[----:B---3--:R-:W-:-:S14]  /*0ee0*/  R2UR UR4, R152 ;  /* 0x00000000980472ca */ /* 0x008fdc00000e0000 */
[----:B------:R-:W3:Y:S01]  /*0ef0*/  LDCU UR4, c[0x0][UR4+0x2b4] ;  /* 0x00005680040477ac */ /* 0x000ee20008000800 */
[----:B------:R-:W-:Y:S01]  /*0f00*/  UISETP.NE.AND UP2, UPT, UR10, 0x2, UPT ;  /* 0x000000020a00788c */ /* 0x000fe2000bf45270 */
[----:B------:R-:W2:Y:S01]  /*0f10*/  LDC R9, c[0x0][0xb24] ;  /* 0x0002c900ff097b82 */ /* 0x000ea20000000800 */
[----:B------:R-:W-:-:S05]  /*0f20*/  CS2R.32 R150, SR_CgaSize ;  /* 0x0000000000967805 */ /* 0x000fca0000008a00 */
[----:B------:R-:W-:-:S06]  /*0f30*/  IMAD R150, R150, -0xa0, RZ ;  /* 0xffffff6096967824 */ /* 0x000fcc00078e02ff */
[----:B------:R-:W4:Y:S08]  /*0f40*/  LDC R150, c[0x0][R150+0x2a4] ;  /* 0x0000a90096967b82 */ /* 0x000f300000000800 */
[----:B------:R-:W4:Y:S01]  /*0f50*/  LDC R72, c[0x0][0xb24] ;  /* 0x0002c900ff487b82 */ /* 0x000f220000000800 */
[----:B-1----:R-:W-:Y:S01]  /*0f60*/  I2FP.F32.U32 R4, R11 ;  /* 0x0000000b00047245 */ /* 0x002fe20000201000 */
[----:B------:R-:W-:-:S06]  /*0f70*/  IMAD.MOV.U32 R21, RZ, RZ, R11 ;  /* 0x000000ffff157224 */ /* 0x000fcc00078e000b */
[----:B------:R-:W1:Y:S01]  /*0f80*/  S2UR UR36, SR_CTAID.Z ;  /* 0x00000000002479c3 */ /* 0x000e620000002700 */
[----:B--2---:R-:W-:Y:S02]  /*0f90*/  ISETP.GE.AND P0, PT, R9, 0x1, PT ;  /* 0x000000010900780c */ /* 0x004fe40003f06270 */
[----:B------:R-:W-:Y:S01]  /*0fa0*/  I2FP.F32.U32 R2, R20 ;  /* 0x0000001400027245 */ /* 0x000fe20000201000 */
[----:B------:R-:W-:-:S04]  /*0fb0*/  FMUL R4, R4, UR5 ;  /* 0x0000000504047c20 */ /* 0x000fc80008400000 */
[----:B---3--:R-:W-:Y:S01]  /*0fc0*/  FMUL R2, R2, UR4 ;  /* 0x0000000402027c20 */ /* 0x008fe20008400000 */
[----:B------:R-:W2:Y:S01]  /*0fd0*/  F2I.U32.TRUNC.NTZ R152, R4 ;  /* 0x0000000400987305 */ /* 0x000ea2000020f000 */
[----:B------:R-:W3:Y:S07]  /*0fe0*/  LDCU UR4, c[0x0][0xb30] ;  /* 0x00016600ff0477ac */ /* 0x000eee0008000800 */
[----:B------:R-:W1:Y:S01]  /*0ff0*/  F2I.U32.TRUNC.NTZ R3, R2 ;  /* 0x0000000200037305 */ /* 0x000e62000020f000 */
[----:B--2---:R-:W-:-:S04]  /*1000*/  IMAD.MOV R152, RZ, RZ, -R152 ;  /* 0x000000ffff987224 */ /* 0x004fc800078e0a98 */
[----:B----4-:R-:W-:Y:S01]  /*1010*/  IMAD R152, R0, R152, R11 ;  /* 0x0000009800987224 */ /* 0x010fe200078e020b */
[----:B------:R-:W-:Y:S01]  /*1020*/  PRMT R0, RZ, 0x7610, R0 ;  /* 0x00007610ff007816 */ /* 0x000fe20000000000 */
[----:B---3--:R-:W-:Y:S01]  /*1030*/  UISETP.NE.AND UP3, UPT, UR4, 0x1, UPT ;  /* 0x000000010400788c */ /* 0x008fe2000bf65270 */
[----:B-1----:R-:W-:-:S05]  /*1040*/  IADD3 R3, PT, PT, -R3, RZ, RZ ;  /* 0x000000ff03037210 */ /* 0x002fca0007ffe1ff */
[----:B------:R-:W-:Y:S01]  /*1050*/  IMAD R150, R150, R3, R20 ;  /* 0x0000000396967224 */ /* 0x000fe200078e0214 */
[----:B------:R-:W-:Y:S06]  /*1060*/  BRA.U UP4, `(.L_x_17) ;  /* 0x0000000104247547 */ /* 0x000fec000b800000 */
[----:B------:R-:W-:Y:S01]  /*1070*/  ISETP.NE.AND P1, PT, R150, RZ, PT ;  /* 0x000000ff9600720c */ /* 0x000fe20003f25270 */
[----:B------:R-:W-:Y:S01]  /*1080*/  IMAD.MOV.U32 R0, RZ, RZ, 0x3 ;  /* 0x00000003ff007424 */ /* 0x000fe200078e00ff */
[C---:B------:R-:W-:Y:S02]  /*1090*/  LOP3.LUT R3, R152.reuse, 0xfffffffe, RZ, 0xc0, !PT ;  /* 0xfffffffe98037812 */ /* 0x040fe400078ec0ff */
[----:B------:R-:W-:Y:S02]  /*10a0*/  ISETP.LT.U32.OR P1, PT, R152, 0x2, !P1 ;  /* 0x000000029800780c */ /* 0x000fe40004f21470 */
[----:B------:R-:W-:Y:S02]  /*10b0*/  SHF.L.U32 R0, R0, R3, RZ ;  /* 0x0000000300007219 */ /* 0x000fe400000006ff */
[----:B------:R-:W-:Y:S02]  /*10c0*/  SEL R5, RZ, 0x1, !P1 ;  /* 0x00000001ff057807 */ /* 0x000fe40004800000 */
[----:B------:R-:W-:-:S05]  /*10d0*/  SEL R2, RZ, 0x2, !P1 ;  /* 0x00000002ff027807 */ /* 0x000fca0004800000 */
[----:B------:R-:W-:-:S05]  /*10e0*/  IMAD.IADD R2, R5, 0x1, R2 ;  /* 0x0000000105027824 */ /* 0x000fca00078e0202 */
[----:B------:R-:W-:Y:S02]  /*10f0*/  PRMT R8, R2, 0x7610, R8 ;  /* 0x0000761002087816 */ /* 0x000fe40000000008 */
.L_x_17:
[----:B------:R-:W-:Y:S05]  /*1100*/  @!P0 BRA `(.L_x_18) ;  /* 0x0000000000b88947 */ /* 0x000fea0003800000 */
[----:B------:R-:W1:Y:S01]  /*1110*/  LDC.64 R4, c[0x0][0xb18] ;  /* 0x0002c600ff047b82 */ /* 0x000e620000000a00 */
[----:B------:R-:W-:-:S07]  /*1120*/  ISETP.NE.AND P0, PT, R9, 0x1, PT ;  /* 0x000000010900780c */ /* 0x000fce0003f05270 */
[----:B------:R-:W2:Y:S08]  /*1130*/  LDC R14, c[0x0][0xb0c] ;  /* 0x0002c300ff0e7b82 */ /* 0x000eb00000000800 */
[----:B------:R-:W3:Y:S08]  /*1140*/  LDC R13, c[0x0][0x370] ;  /* 0x0000dc00ff0d7b82 */ /* 0x000ef00000000800 */
[----:B------:R-:W4:Y:S01]  /*1150*/  LDC R16, c[0x0][0x374] ;  /* 0x0000dd00ff107b82 */ /* 0x000f220000000800 */
[----:B-1----:R-:W-:-:S07]  /*1160*/  ISETP.NE.AND P1, PT, R4, 0x1, PT ;  /* 0x000000010400780c */ /* 0x002fce0003f25270 */
[----:B------:R-:W3:Y:S01]  /*1170*/  LDC.64 R6, c[0x0][0xb10] ;  /* 0x0002c400ff067b82 */ /* 0x000ee20000000a00 */
[----:B--2---:R-:W-:-:S07]  /*1180*/  ISETP.NE.AND P2, PT, R14, 0x1, PT ;  /* 0x000000010e00780c */ /* 0x004fce0003f45270 */
[----:B------:R-:W1:Y:S08]  /*1190*/  LDC R12, c[0x0][0xb20] ;  /* 0x0002c800ff0c7b82 */ /* 0x000e700000000800 */
[----:B------:R-:W2:Y:S01]  /*11a0*/  LDC.64 R2, c[0x0][0xb28] ;  /* 0x0002ca00ff027b82 */ /* 0x000ea20000000a00 */
[----:B----4-:R-:W-:-:S04]  /*11b0*/  IMAD.HI.U32 R15, R16, R5, RZ ;  /* 0x00000005100f7227 */ /* 0x010fc800078e00ff */
[----:B------:R-:W-:-:S04]  /*11c0*/  IMAD.HI.U32 R5, R20, R5, RZ ;  /* 0x0000000514057227 */ /* 0x000fc800078e00ff */
[----:B---3--:R-:W-:-:S04]  /*11d0*/  IMAD.HI.U32 R18, R13, R6, RZ ;  /* 0x000000060d127227 */ /* 0x008fc800078e00ff */
[C---:B------:R-:W-:Y:S01]  /*11e0*/  IMAD.HI.U32 R22, R11.reuse, R6, RZ ;  /* 0x000000060b167227 */ /* 0x040fe200078e00ff */
[-C--:B------:R-:W-:Y:S02]  /*11f0*/  @P2 SHF.R.U32.HI R13, RZ, R7.reuse, R18 ;  /* 0x00000007ff0d2219 */ /* 0x080fe40000011612 */
[-C--:B-1----:R-:W-:Y:S02]  /*1200*/  @P1 SHF.R.U32.HI R16, RZ, R12.reuse, R15 ;  /* 0x0000000cff101219 */ /* 0x082fe4000001160f */
[----:B------:R-:W-:Y:S02]  /*1210*/  SHF.R.U32.HI R5, RZ, R12, R5 ;  /* 0x0000000cff057219 */ /* 0x000fe40000011605 */
[----:B------:R-:W-:Y:S02]  /*1220*/  SHF.R.U32.HI R22, RZ, R7, R22 ;  /* 0x00000007ff167219 */ /* 0x000fe40000011616 */
[----:B------:R-:W-:Y:S01]  /*1230*/  SEL R5, R20, R5, !P1 ;  /* 0x0000000514057207 */ /* 0x000fe20004800000 */
[----:B--2---:R-:W-:Y:S01]  /*1240*/  IMAD.HI.U32 R18, R16, R2, RZ ;  /* 0x0000000210127227 */ /* 0x004fe200078e00ff */
[----:B------:R-:W-:-:S02]  /*1250*/  SEL R21, R11, R22, !P2 ;  /* 0x000000160b157207 */ /* 0x000fc40005000000 */
[----:B------:R-:W-:Y:S01]  /*1260*/  IADD3 R7, PT, PT, -R5, RZ, RZ ;  /* 0x000000ff05077210 */ /* 0x000fe20007ffe1ff */
[----:B------:R-:W-:Y:S01]  /*1270*/  IMAD.HI.U32 R6, R13, R2, RZ ;  /* 0x000000020d067227 */ /* 0x000fe200078e00ff */
[----:B------:R-:W-:-:S03]  /*1280*/  @P0 SHF.R.U32.HI R16, RZ, R3, R18 ;  /* 0x00000003ff100219 */ /* 0x000fc60000011612 */
[----:B------:R-:W-:Y:S01]  /*1290*/  IMAD R7, R4, R7, R20 ;  /* 0x0000000704077224 */ /* 0x000fe200078e0214 */
[----:B------:R-:W-:Y:S01]  /*12a0*/  @P0 SHF.R.U32.HI R13, RZ, R3, R6 ;  /* 0x00000003ff0d0219 */ /* 0x000fe20000011606 */
[----:B------:R-:W-:-:S04]  /*12b0*/  IMAD R16, R16, R9, RZ ;  /* 0x0000000910107224 */ /* 0x000fc800078e02ff */
[----:B------:R-:W-:Y:S01]  /*12c0*/  IMAD R6, R13, R9, RZ ;  /* 0x000000090d067224 */ /* 0x000fe200078e02ff */
[----:B------:R-:W-:-:S04]  /*12d0*/  ISETP.GE.AND P1, PT, R5, R16, PT ;  /* 0x000000100500720c */ /* 0x000fc80003f26270 */
[----:B------:R-:W-:Y:S01]  /*12e0*/  ISETP.GE.OR P1, PT, R21, R6, P1 ;  /* 0x000000061500720c */ /* 0x000fe20000f26670 */
[----:B------:R-:W-:-:S05]  /*12f0*/  IMAD.HI.U32 R6, R5, R2, RZ ;  /* 0x0000000205067227 */ /* 0x000fca00078e00ff */
[----:B------:R-:W-:-:S04]  /*1300*/  SHF.R.U32.HI R6, RZ, R3, R6 ;  /* 0x00000003ff067219 */ /* 0x000fc80000011606 */
[----:B------:R-:W-:-:S03]  /*1310*/  SEL R6, R5, R6, !P0 ;  /* 0x0000000605067207 */ /* 0x000fc60004000000 */
[----:B------:R-:W-:Y:S01]  /*1320*/  @!P1 IMAD.HI.U32 R12, R21, R2, RZ ;  /* 0x00000002150c9227 */ /* 0x000fe200078e00ff */
[----:B------:R-:W-:-:S04]  /*1330*/  IADD3 R2, PT, PT, -R6, RZ, RZ ;  /* 0x000000ff06027210 */ /* 0x000fc80007ffe1ff */
[----:B------:R-:W-:Y:S01]  /*1340*/  @!P1 SHF.R.U32.HI R12, RZ, R3, R12 ;  /* 0x00000003ff0c9219 */ /* 0x000fe2000001160c */
[----:B------:R-:W-:-:S03]  /*1350*/  IMAD R2, R9, R2, R5 ;  /* 0x0000000209027224 */ /* 0x000fc600078e0205 */
[----:B------:R-:W-:-:S05]  /*1360*/  @!P1 SEL R3, R21, R12, !P0 ;  /* 0x0000000c15039207 */ /* 0x000fca0004000000 */
[--C-:B------:R-:W-:Y:S02]  /*1370*/  @!P1 IMAD.IADD R6, R6, 0x1, -R3.reuse ;  /* 0x0000000106069824 */ /* 0x100fe400078e0a03 */
[----:B------:R-:W-:Y:S01]  /*1380*/  @!P1 IMAD R3, R2, R13, R3 ;  /* 0x0000000d02039224 */ /* 0x000fe200078e0203 */
[----:B------:R-:W-:Y:S01]  /*1390*/  IADD3 R2, PT, PT, -R21, RZ, RZ ;  /* 0x000000ff15027210 */ /* 0x000fe20007ffe1ff */
[----:B------:R-:W-:Y:S02]  /*13a0*/  @!P1 IMAD R5, R6, R9, R21 ;  /* 0x0000000906059224 */ /* 0x000fe400078e0215 */
[----:B------:R-:W-:Y:S02]  /*13b0*/  @!P1 IMAD.MOV.U32 R21, RZ, RZ, R3 ;  /* 0x000000ffff159224 */ /* 0x000fe400078e0003 */
[----:B------:R-:W-:Y:S02]  /*13c0*/  IMAD R2, R14, R2, R11 ;  /* 0x000000020e027224 */ /* 0x000fe400078e020b */
[----:B------:R-:W-:-:S02]  /*13d0*/  IMAD R20, R5, R4, R7 ;  /* 0x0000000405147224 */ /* 0x000fc400078e0207 */
[----:B------:R-:W-:Y:S02]  /*13e0*/  IMAD R21, R21, R14, R2 ;  /* 0x0000000e15157224 */ /* 0x000fe400078e0202 */
.L_x_18:
[----:B------:R-:W-:Y:S05]  /*13f0*/  BRA.U UP3, `(.L_x_19) ;  /* 0x0000000103407547 */ /* 0x000fea000b800000 */
[----:B------:R-:W1:Y:S08]  /*1400*/  LDC.64 R4, c[0x0][0xb10] ;  /* 0x0002c400ff047b82 */ /* 0x000e700000000a00 */
[----:B------:R-:W2:Y:S08]  /*1410*/  LDC.64 R2, c[0x0][0xb18] ;  /* 0x0002c600ff027b82 */ /* 0x000eb00000000a00 */
[----:B------:R-:W3:Y:S08]  /*1420*/  LDC R6, c[0x0][0xb20] ;  /* 0x0002c800ff067b82 */ /* 0x000ef00000000800 */
[----:B------:R-:W4:Y:S01]  /*1430*/  LDC R12, c[0x0][0xb0c] ;  /* 0x0002c300ff0c7b82 */ /* 0x000f220000000800 */
[----:B-1----:R-:W-:-:S05]  /*1440*/  IMAD.HI.U32 R4, R21, R4, RZ ;  /* 0x0000000415047227 */ /* 0x002fca00078e00ff */
[----:B------:R-:W-:Y:S01]  /*1450*/  SHF.R.U32.HI R4, RZ, R5, R4 ;  /* 0x00000005ff047219 */ /* 0x000fe20000011604 */
[----:B--2---:R-:W-:Y:S01]  /*1460*/  IMAD.HI.U32 R3, R20, R3, RZ ;  /* 0x0000000314037227 */ /* 0x004fe200078e00ff */
[----:B------:R-:W-:-:S04]  /*1470*/  ISETP.NE.AND P0, PT, R2, 0x1, PT ;  /* 0x000000010200780c */ /* 0x000fc80003f05270 */
[----:B---3--:R-:W-:-:S04]  /*1480*/  SHF.R.U32.HI R3, RZ, R6, R3 ;  /* 0x00000006ff037219 */ /* 0x008fc80000011603 */
[----:B------:R-:W-:Y:S02]  /*1490*/  SEL R3, R20, R3, !P0 ;  /* 0x0000000314037207 */ /* 0x000fe40004000000 */
[----:B----4-:R-:W-:-:S04]  /*14a0*/  ISETP.NE.AND P1, PT, R12, 0x1, PT ;  /* 0x000000010c00780c */ /* 0x010fc80003f25270 */
[----:B------:R-:W-:-:S05]  /*14b0*/  SEL R6, R21, R4, !P1 ;  /* 0x0000000415067207 */ /* 0x000fca0004800000 */
[----:B------:R-:W-:Y:S02]  /*14c0*/  IMAD.IADD R4, R3, 0x1, -R6 ;  /* 0x0000000103047824 */ /* 0x000fe400078e0a06 */
[----:B------:R-:W-:Y:S02]  /*14d0*/  IMAD.IADD R3, R6, 0x1, -R3 ;  /* 0x0000000106037824 */ /* 0x000fe400078e0a03 */
[----:B------:R-:W-:Y:S02]  /*14e0*/  IMAD R21, R4, R12, R21 ;  /* 0x0000000c04157224 */ /* 0x000fe400078e0215 */
[----:B------:R-:W-:Y:S02]  /*14f0*/  IMAD R20, R3, R2, R20 ;  /* 0x0000000203147224 */ /* 0x000fe400078e0214 */
.L_x_19:
[----:B------:R-:W-:Y:S05]  /*1500*/  BRA.U !UP1, `(.L_x_20) ;  /* 0x00000001090c7547 */ /* 0x000fea000b800000 */
[----:B------:R-:W-:Y:S01]  /*1510*/  UCGABAR_WAIT ;  /* 0x0000000000007dc7 */ /* 0x000fe20008000000 */
[----:B------:R-:W-:Y:S01]  /*1520*/  CCTL.IVALL ;  /* 0x00000000ff00798f */ /* 0x000fe20002000000 */
[----:B------:R-:W-:Y:S05]  /*1530*/  BRA `(.L_x_21) ;  /* 0x0000000000047947 */ /* 0x000fea0003800000 */
.L_x_20:
[----:B------:R-:W-:Y:S06]  /*1540*/  BAR.SYNC.DEFER_BLOCKING 0x0 ;  /* 0x0000000000007b1d */ /* 0x000fec0000010000 */
.L_x_21:
[----:B------:R-:W-:Y:S05]  /*1550*/  BRA.U UP2, `(.L_x_22) ;  /* 0x0000001102fc7547 */ /* 0x000fea000b800000 */
[----:B------:R-:W1:Y:S01]  /*1560*/  LDCU UR22, c[0x0][0x38c] ;  /* 0x00007180ff1677ac */ /* 0x000e620008000800 */
[----:B------:R-:W2:Y:S01]  /*1570*/  LDC R9, c[0x0][0x370] ;  /* 0x0000dc00ff097b82 */ /* 0x000ea20000000800 */
[----:B------:R-:W-:Y:S01]  /*1580*/  PLOP3.LUT P1, PT, PT, PT, UP5, 0x80, 0x8 ;  /* 0x000000000008781c */ /* 0x000fe20003f2f058 */
[----:B------:R-:W-:Y:S01]  /*1590*/  HFMA2 R12, -RZ, RZ, 0, 0 ;  /* 0x00000000ff0c7431 */ /* 0x000fe200000001ff */
[----:B------:R-:W-:Y:S01]  /*15a0*/  UISETP.NE.AND UP1, UPT, UR10, URZ, UPT ;  /* 0x000000ff0a00728c */ /* 0x000fe2000bf25270 */
[----:B------:R-:W-:Y:S01]  /*15b0*/  ISETP.NE.AND P4, PT, R10, RZ, P5 ;  /* 0x000000ff0a00720c */ /* 0x000fe20002f85270 */
[C---:B------:R-:W-:Y:S01]  /*15c0*/  IMAD.SHL.U32 R16, R11.reuse, 0x80, RZ ;  /* 0x000000800b107824 */ /* 0x040fe200078e00ff */
[----:B------:R-:W-:Y:S01]  /*15d0*/  LOP3.LUT R17, R11, 0x1, RZ, 0xc0, !PT ;  /* 0x000000010b117812 */ /* 0x000fe200078ec0ff */
[----:B------:R-:W-:Y:S01]  /*15e0*/  IMAD.MOV.U32 R15, RZ, RZ, 0x1 ;  /* 0x00000001ff0f7424 */ /* 0x000fe200078e00ff */
[----:B------:R-:W3:Y:S01]  /*15f0*/  LDC R0, c[0x0][0x374] ;  /* 0x0000dd00ff007b82 */ /* 0x000ee20000000800 */
[----:B------:R-:W-:Y:S01]  /*1600*/  PLOP3.LUT P1, PT, P1, PT, PT, 0x8, 0x80 ;  /* 0x000000000080781c */ /* 0x000fe20000f2e170 */
[----:B------:R-:W-:Y:S01]  /*1610*/  IMAD.MOV.U32 R14, RZ, RZ, RZ ;  /* 0x000000ffff0e7224 */ /* 0x000fe200078e00ff */
[----:B------:R-:W-:Y:S01]  /*1620*/  MOV R8, 0x1 ;  /* 0x0000000100087802 */ /* 0x000fe20000000f00 */
[----:B------:R-:W-:Y:S01]  /*1630*/  IMAD.MOV.U32 R10, RZ, RZ, RZ ;  /* 0x000000ffff0a7224 */ /* 0x000fe200078e00ff */
[----:B------:R-:W4:Y:S01]  /*1640*/  LDCU.64 UR26, c[0x0][0x348] ;  /* 0x00006900ff1a77ac */ /* 0x000f220008000a00 */
[----:B-1----:R-:W-:-:S02]  /*1650*/  UIADD3 UR4, UPT, UPT, UR22, 0x7f, URZ ;  /* 0x0000007f16047890 */ /* 0x002fc4000fffe0ff */
[----:B------:R-:W-:Y:S02]  /*1660*/  USEL UR14, UR14, 0x2, UP1 ;  /* 0x000000020e0e7887 */ /* 0x000fe40008800000 */
[----:B------:R-:W-:Y:S01]  /*1670*/  USHF.R.S32.HI UR24, URZ, 0x1f, UR4 ;  /* 0x0000001fff187899 */ /* 0x000fe20008011404 */
[----:B------:R-:W-:-:S03]  /*1680*/  UMOV UR15, URZ ;  /* 0x000000ff000f7c82 */ /* 0x000fc60008000000 */
[----:B------:R-:W-:Y:S02]  /*1690*/  ULEA.HI UR24, UR24, UR4, URZ, 0x7 ;  /* 0x0000000418187291 */ /* 0x000fe4000f8f38ff */
[----:B------:R-:W-:Y:S02]  /*16a0*/  UIADD3 UR4, UPT, UPT, UR22, -0x1, URZ ;  /* 0xffffffff16047890 */ /* 0x000fe4000fffe0ff */
[----:B------:R-:W-:Y:S02]  /*16b0*/  USHF.R.S32.HI UR24, URZ, 0x7, UR24 ;  /* 0x00000007ff187899 */ /* 0x000fe40008011418 */
[----:B------:R-:W-:Y:S02]  /*16c0*/  UISETP.GE.U32.AND UP2, UPT, UR4, -0xff, UPT ;  /* 0xffffff010400788c */ /* 0x000fe4000bf46070 */
[----:B------:R-:W-:Y:S02]  /*16d0*/  UISETP.LT.U32.AND UP0, UPT, UR24, 0x6, UPT ;  /* 0x000000061800788c */ /* 0x000fe4000bf01070 */
[----:B------:R-:W-:-:S02]  /*16e0*/  UIADD3 UR22, UPT, UPT, UR22, 0xfe, URZ ;  /* 0x000000fe16167890 */ /* 0x000fc4000fffe0ff */
[----:B------:R-:W-:-:S04]  /*16f0*/  USEL UR23, UR24, 0x6, UP0 ;  /* 0x0000000618177887 */ /* 0x000fc80008000000 */
[----:B------:R-:W-:Y:S02]  /*1700*/  UIADD3 UR13, UPT, UPT, UR23, -0x1, URZ ;  /* 0xffffffff170d7890 */ /* 0x000fe4000fffe0ff */
[----:B------:R-:W-:Y:S02]  /*1710*/  @UP2 UIADD3 UR13, UPT, UPT, UR23, URZ, URZ ;  /* 0x000000ff170d2290 */ /* 0x000fe4000fffe0ff */
[----:B------:R-:W-:Y:S02]  /*1720*/  UIADD3 UR21, UPT, UPT, UR24, -UR23, URZ ;  /* 0x8000001718157290 */ /* 0x000fe4000fffe0ff */
[----:B------:R-:W-:Y:S02]  /*1730*/  UIADD3 UR7, UPT, UPT, UR13, 0x1, URZ ;  /* 0x000000010d077890 */ /* 0x000fe4000fffe0ff */
[----:B--2-4-:R-:W-:-:S12]  /*1740*/  UIADD3 UR13, UPT, UPT, -UR13, URZ, URZ ;  /* 0x000000ff0d0d7290 */ /* 0x014fd8000fffe1ff */
.L_x_42:
[----:B------:R-:W-:Y:S01]  /*1750*/  UISETP.NE.AND UP0, UPT, UR37, URZ, UPT ;  /* 0x000000ff2500728c */ /* 0x000fe2000bf05270 */
[----:B------:R-:W1:Y:S08]  /*1760*/  S2UR UR37, SR_CgaCtaId ;  /* 0x00000000002579c3 */ /* 0x000e700000008800 */
[----:B------:R-:W-:Y:S05]  /*1770*/  BRA.U UP0, `(.L_x_23) ;  /* 0x0000000100347547 */ /* 0x000fea000b800000 */
[----:B------:R-:W2:Y:S01]  /*1780*/  S2R R2, SR_CgaCtaId ;  /* 0x0000000000027919 */ /* 0x000ea20000008800 */
[----:B------:R-:W-:-:S04]  /*1790*/  MOV R3, 0x400 ;  /* 0x0000040000037802 */ /* 0x000fc80000000f00 */
[----:B--2---:R-:W-:Y:S02]  /*17a0*/  LEA R3, R2, R3, 0x18 ;  /* 0x0000000302037211 */ /* 0x004fe400078ec0ff */
[----:B------:R-:W-:-:S03]  /*17b0*/  SHF.L.U32 R2, R8, 0x1f, RZ ;  /* 0x0000001f08027819 */ /* 0x000fc600000006ff */
[----:B------:R-:W-:-:S04]  /*17c0*/  IMAD R3, R10, 0x8, R3 ;  /* 0x000000080a037824 */ /* 0x000fc800078e0203 */
[----:B------:R-:W2:Y:S02]  /*17d0*/  SYNCS.PHASECHK.TRANS64.TRYWAIT P0, [R3+URZ+0xf0], R2 ;  /* 0x0000f002030075a7 */ /* 0x000ea400080011ff */
[----:B--2---:R-:W-:Y:S05]  /*17e0*/  @!P0 BRA `(.L_x_24) ;  /* 0x0000008c00108947 */ /* 0x004fea0003800000 */
.L_x_138:
[----:B------:R-:W-:Y:S01]  /*17f0*/  VIADD R10, R10, 0x1 ;  /* 0x000000010a0a7836 */ /* 0x000fe20000000000 */
[----:B------:R2:W-:Y:S04]  /*1800*/  SYNCS.ARRIVE.TRANS64.A1T0 RZ, [R3+URZ+0xe0], RZ ;  /* 0x0000e0ff03ff79a7 */ /* 0x0005e800081000ff */
[----:B------:R-:W-:-:S04]  /*1810*/  ISETP.NE.AND P0, PT, R10, 0x2, PT ;  /* 0x000000020a00780c */ /* 0x000fc80003f05270 */
[----:B------:R-:W-:Y:S02]  /*1820*/  SEL R10, R10, RZ, P0 ;  /* 0x000000ff0a0a7207 */ /* 0x000fe40000000000 */
[----:B--2---:R-:W-:-:S04]  /*1830*/  SEL R3, RZ, 0x1, P0 ;  /* 0x00000001ff037807 */ /* 0x004fc80000000000 */
[----:B------:R-:W-:-:S07]  /*1840*/  LOP3.LUT R8, R8, R3, RZ, 0x3c, !PT ;  /* 0x0000000308087212 */ /* 0x000fce00078e3cff */
.L_x_23:
[----:B------:R-:W-:Y:S01]  /*1850*/  UMOV UR4, 0x400 ;  /* 0x0000040000047882 */ /* 0x000fe20000000000 */
[----:B------:R-:W-:Y:S01]  /*1860*/  LEA.HI R3, R21, R21, RZ, 0x1 ;  /* 0x0000001515037211 */ /* 0x000fe200078f08ff */
[----:B-1----:R-:W-:Y:S01]  /*1870*/  ULEA UR4, UR37, UR4, 0x18 ;  /* 0x0000000425047291 */ /* 0x002fe2000f8ec0ff */
[----:B------:R-:W-:Y:S01]  /*1880*/  SHF.L.U32 R2, R15, 0x1f, RZ ;  /* 0x0000001f0f027819 */ /* 0x000fe200000006ff */
[----:B------:R-:W-:Y:S01]  /*1890*/  IMAD R20, R20, 0x2, R17 ;  /* 0x0000000214147824 */ /* 0x000fe200078e0211 */
[----:B------:R-:W-:Y:S01]  /*18a0*/  UISETP.GE.U32.AND UP0, UPT, UR22, 0xff, UPT ;  /* 0x000000ff1600788c */ /* 0x000fe2000bf06070 */
[----:B------:R-:W-:Y:S01]  /*18b0*/  IMAD.SHL.U32 R3, R3, 0x80, RZ ;  /* 0x0000008003037824 */ /* 0x000fe200078e00ff */
[----:B------:R-:W-:Y:S01]  /*18c0*/  ULEA UR5, UR15, UR4, 0x3 ;  /* 0x000000040f057291 */ /* 0x000fe2000f8e18ff */
[----:B------:R-:W-:Y:S01]  /*18d0*/  R2UR UR35, R16 ;  /* 0x00000000102372ca */ /* 0x000fe200000e0000 */
[----:B------:R-:W-:Y:S01]  /*18e0*/  UMOV UR25, URZ ;  /* 0x000000ff00197c82 */ /* 0x000fe20008000000 */
[----:B------:R-:W-:-:S02]  /*18f0*/  R2UR UR11, R20 ;  /* 0x00000000140b72ca */ /* 0x000fc400000e0000 */
[----:B------:R-:W-:-:S04]  /*1900*/  LOP3.LUT R3, R3, 0xffffff00, RZ, 0xc0, !PT ;  /* 0xffffff0003037812 */ /* 0x000fc800078ec0ff */
[----:B------:R1:W2:Y:S01]  /*1910*/  SYNCS.PHASECHK.TRANS64.TRYWAIT P0, [UR5+0x30], R2 ;  /* 0x00003002ff0075a7 */ /* 0x0002a20008001105 */
[----:B------:R-:W-:-:S06]  /*1920*/  R2UR UR5, R3 ;  /* 0x00000000030572ca */ /* 0x000fcc00000e0000 */
[----:B------:R-:W-:-:S07]  /*1930*/  UIMAD UR11, UR11, 0x60, URZ ;  /* 0x000000600b0b78a4 */ /* 0x000fce000f8e02ff */
[----:B------:R-:W-:Y:S01]  /*1940*/  ULOP3.LUT UR35, UR5, 0x80, UR35, 0xf8, !UPT ;  /* 0x0000008005237892 */ /* 0x000fe2000f8ef823 */
[----:B------:R-:W-:Y:S11]  /*1950*/  BRA.U !UP0, `(.L_x_25) ;  /* 0x0000000108c07547 */ /* 0x000ff6000b800000 */
[----:B------:R-:W-:Y:S01]  /*1960*/  UMOV UR16, UR13 ;  /* 0x0000000d00107c82 */ /* 0x000fe20008000000 */
[----:B------:R-:W-:Y:S01]  /*1970*/  UMOV UR6, UR15 ;  /* 0x0000000f00067c82 */ /* 0x000fe20008000000 */
[----:B------:R-:W-:-:S05]  /*1980*/  UMOV UR34, URZ ;  /* 0x000000ff00227c82 */ /* 0x000fca0008000000 */
.L_x_31:
[----:B------:R-:W-:Y:S01]  /*1990*/  @P5 MOV R3, 0xe000 ;  /* 0x0000e00000035802 */ /* 0x000fe20000000f00 */
[----:B------:R-:W-:Y:S01]  /*19a0*/  ULEA UR33, UR6, UR4, 0x3 ;  /* 0x0000000406217291 */ /* 0x000fe2000f8e18ff */
[----:B-12-4-:R-:W-:Y:S11]  /*19b0*/  @P0 BRA `(.L_x_26) ;  /* 0x00000000000c0947 */ /* 0x016ff60003800000 */
[----:B------:R-:W-:Y:S04]  /*19c0*/  SHF.L.U32 R5, R15, 0x1f, RZ ;  /* 0x0000001f0f057819 */ /* 0x000fe800000006ff */
[----:B------:R-:W2:Y:S02]  /*19d0*/  SYNCS.PHASECHK.TRANS64.TRYWAIT P0, [UR33+0x30], R5 ;  /* 0x00003005ff0075a7 */ /* 0x000ea40008001121 */
[----:B--2---:R-:W-:Y:S05]  /*19e0*/  @!P0 BRA `(.L_x_27) ;  /* 0x0000008800a48947 */ /* 0x004fea0003800000 */
.L_x_26:
[----:B------:R2:W-:Y:S01]  /*19f0*/  @P5 SYNCS.ARRIVE.TRANS64 RZ, [UR33], R3 ;  /* 0x00000003ffff59a7 */ /* 0x0005e20008000021 */
[----:B------:R-:W-:Y:S02]  /*1a00*/  ULOP3.LUT UR5, UR14, 0x2, URZ, 0xfc, !UPT ;  /* 0x000000020e057892 */ /* 0x000fe4000f8efcff */
[----:B------:R-:W-:Y:S02]  /*1a10*/  UIADD3 UR16, UPT, UPT, UR16, 0x1, URZ ;  /* 0x0000000110107890 */ /* 0x000fe4000fffe0ff */
[----:B------:R-:W-:Y:S02]  /*1a20*/  UISETP.NE.AND UP0, UPT, UR5, 0x2, UPT ;  /* 0x000000020500788c */ /* 0x000fe4000bf05270 */
[----:B------:R-:W-:Y:S07]  /*1a30*/  UISETP.NE.AND UP2, UPT, UR16, 0x1, UPT ;  /* 0x000000011000788c */ /* 0x000fee000bf45270 */
[----:B------:R-:W-:Y:S05]  /*1a40*/  BRA.U UP0, `(.L_x_28) ;  /* 0x0000000100047547 */ /* 0x000fea000b800000 */
[----:B------:R-:W-:Y:S05]  /*1a50*/  BPT.TRAP 0x1 ;  /* 0x000000040000795c */ /* 0x000fea0000300000 */
.L_x_28:
[----:B------:R-:W-:Y:S04]  /*1a60*/  BSSY.RECONVERGENT B0, `(.L_x_29) ;  /* 0x0000003000007945 */ /* 0x000fe80003800200 */
[----:B------:R-:W-:Y:S05]  /*1a70*/  @!P4 BRA `(.L_x_30) ;  /* 0x000000000004c947 */ /* 0x000fea0003800000 */
[----:B------:R-:W-:Y:S05]  /*1a80*/  BPT.TRAP 0x1 ;  /* 0x000000040000795c */ /* 0x000fea0000300000 */
.L_x_30:
[----:B------:R-:W-:Y:S05]  /*1a90*/  BSYNC.RECONVERGENT B0 ;  /* 0x0000000000007941 */ /* 0x000fea0003800200 */
.L_x_29:
[----:B------:R-:W-:Y:S02]  /*1aa0*/  UIADD3 UR15, UPT, UPT, UR6, 0x1, URZ ;  /* 0x00000001060f7890 */ /* 0x000fe4000fffe0ff */
[----:B------:R-:W-:Y:S02]  /*1ab0*/  UIADD3 UR18, UP1, UPT, UR26, 0x80, URZ ;  /* 0x000000801a127890 */ /* 0x000fe4000ff3e0ff */
[----:B------:R-:W-:Y:S02]  /*1ac0*/  UISETP.NE.AND UP0, UPT, UR15, 0x6, UPT ;  /* 0x000000060f00788c */ /* 0x000fe4000bf05270 */
[----:B------:R-:W-:Y:S02]  /*1ad0*/  ULEA UR32, UR6, UR4, 0xe ;  /* 0x0000000406207291 */ /* 0x000fe4000f8e70ff */
[----:B------:R-:W-:Y:S02]  /*1ae0*/  USEL UR9, URZ, 0x1, UP0 ;  /* 0x00000001ff097887 */ /* 0x000fe40008000000 */
[----:B------:R-:W-:Y:S02]  /*1af0*/  USEL UR15, UR15, URZ, UP0 ;  /* 0x000000ff0f0f7287 */ /* 0x000fe40008000000 */
[----:B------:R-:W-:Y:S02]  /*1b00*/  ULOP3.LUT UR33, UR33, 0xfefffff8, URZ, 0xc0, !UPT ;  /* 0xfefffff821217892 */ /* 0x000fe4000f8ec0ff */
[----:B------:R-:W-:Y:S01]  /*1b10*/  ULEA UR8, UR15, UR4, 0x3 ;  /* 0x000000040f087291 */ /* 0x000fe2000f8e18ff */
[----:B------:R-:W-:Y:S01]  /*1b20*/  LOP3.LUT R15, R15, UR9, RZ, 0x3c, !PT ;  /* 0x000000090f0f7c12 */ /* 0x000fe2000f8e3cff */
[----:B------:R-:W-:Y:S02]  /*1b30*/  UIADD3.X UR19, UPT, UPT, URZ, UR27, URZ, UP1, !UPT ;  /* 0x0000001bff137290 */ /* 0x000fe40008ffe4ff */
[----:B------:R-:W-:Y:S01]  /*1b40*/  UIADD3 UR32, UPT, UPT, UR32, 0xa400, URZ ;  /* 0x0000a40020207890 */ /* 0x000fe2000fffe0ff */
[----:B-1----:R-:W-:Y:S01]  /*1b50*/  SHF.L.U32 R2, R15, 0x1f, RZ ;  /* 0x0000001f0f027819 */ /* 0x002fe200000006ff */
[----:B------:R-:W-:Y:S01]  /*1b60*/  UIMAD UR5, UR6, 0x3000, UR4 ;  /* 0x00003000060578a4 */ /* 0x000fe2000f8e0204 */
[----:B------:R-:W-:Y:S02]  /*1b70*/  UMOV UR30, 0x0 ;  /* 0x00000000001e7882 */ /* 0x000fe40000000000 */
[----:B------:R4:W1:Y:S01]  /*1b80*/  SYNCS.PHASECHK.TRANS64.TRYWAIT P0, [UR8+0x30], R2 ;  /* 0x00003002ff0075a7 */ /* 0x0008620008001108 */
[----:B------:R-:W-:Y:S01]  /*1b90*/  UMOV UR31, 0x10000000 ;  /* 0x10000000001f7882 */ /* 0x000fe20000000000 */
[----:B------:R-:W-:Y:S02]  /*1ba0*/  UIADD3 UR28, UP0, UPT, UR26, 0x180, URZ ;  /* 0x000001801a1c7890 */ /* 0x000fe4000ff1e0ff */
[----:B------:R2:W-:Y:S01]  /*1bb0*/  UTMALDG.3D.2CTA [UR32], [UR18], desc[UR30] ;  /* 0x00001e20120075b4 */ /* 0x0005e20008211000 */
[----:B------:R-:W-:Y:S02]  /*1bc0*/  UIADD3 UR8, UPT, UPT, UR5, 0x22400, URZ ;  /* 0x0002240005087890 */ /* 0x000fe4000fffe0ff */
[----:B------:R-:W-:Y:S01]  /*1bd0*/  UIADD3.X UR29, UPT, UPT, URZ, UR27, URZ, UP0, !UPT ;  /* 0x0000001bff1d7290 */ /* 0x000fe200087fe4ff */
[----:B------:R-:W-:Y:S01]  /*1be0*/  UMOV UR10, UR34 ;  /* 0x00000022000a7c82 */ /* 0x000fe20008000000 */
[----:B------:R-:W-:Y:S01]  /*1bf0*/  UMOV UR12, UR36 ;  /* 0x00000024000c7c82 */ /* 0x000fe20008000000 */
[----:B------:R-:W-:Y:S01]  /*1c00*/  UMOV UR9, UR33 ;  /* 0x0000002100097c82 */ /* 0x000fe20008000000 */
[----:B------:R-:W-:Y:S01]  /*1c10*/  UMOV UR25, UR7 ;  /* 0x0000000700197c82 */ /* 0x000fe20008000000 */
[----:B------:R-:W-:Y:S04]  /*1c20*/  UMOV UR6, UR15 ;  /* 0x0000000f00067c82 */ /* 0x000fe80008000000 */
[----:B------:R4:W-:Y:S01]  /*1c30*/  UTMALDG.3D.2CTA [UR8], [UR28], desc[UR30] ;  /* 0x00001e081c0075b4 */ /* 0x0009e20008211000 */
[----:B--2---:R-:W-:Y:S01]  /*1c40*/  UIADD3 UR34, UPT, UPT, UR34, 0x80, URZ ;  /* 0x0000008022227890 */ /* 0x004fe2000fffe0ff */
[----:B------:R-:W-:Y:S11]  /*1c50*/  BRA.U UP2, `(.L_x_31) ;  /* 0xfffffffd024c7547 */ /* 0x000ff6000b83ffff */
.L_x_25:
[----:B------:R-:W-:Y:S01]  /*1c60*/  ULEA UR5, UR15, UR4, 0x3 ;  /* 0x000000040f057291 */ /* 0x000fe2000f8e18ff */
[----:B-1--4-:R-:W-:Y:S01]  /*1c70*/  SHF.L.U32 R2, R15, 0x1f, RZ ;  /* 0x0000001f0f027819 */ /* 0x012fe200000006ff */
[----:B------:R-:W-:Y:S01]  /*1c80*/  @!P1 SYNCS.ARRIVE.TRANS64.A1T0 RZ, [UR4+0x98], RZ ;  /* 0x000098ffffff99a7 */ /* 0x000fe20008100004 */
[----:B------:R-:W-:-:S06]  /*1c90*/  UISETP.GT.AND UP0, UPT, UR24, UR23, UPT ;  /* 0x000000171800728c */ /* 0x000fcc000bf04270 */
[----:B--2---:R1:W2:Y:S03]  /*1ca0*/  SYNCS.PHASECHK.TRANS64.TRYWAIT P0, [UR5+0x30], R2 ;  /* 0x00003002ff0075a7 */ /* 0x0042a60008001105 */
[----:B------:R-:W-:Y:S05]  /*1cb0*/  BRA.U !UP0, `(.L_x_32) ;  /* 0x0000000108c07547 */ /* 0x000fea000b800000 */
[----:B------:R-:W-:Y:S01]  /*1cc0*/  UIADD3 UR28, UPT, UPT, UR21, UR25, URZ ;  /* 0x00000019151c7290 */ /* 0x000fe2000fffe0ff */
[----:B------:R-:W-:-:S11]  /*1cd0*/  UMOV UR6, UR15 ;  /* 0x0000000f00067c82 */ /* 0x000fd60008000000 */
.L_x_38:
[----:B--2---:R-:W-:Y:S01]  /*1ce0*/  @P5 MOV R3, 0xe000 ;  /* 0x0000e00000035802 */ /* 0x004fe20000000f00 */
[----:B------:R-:W-:Y:S01]  /*1cf0*/  ULEA UR17, UR6, UR4, 0x3 ;  /* 0x0000000406117291 */ /* 0x000fe2000f8e18ff */
[----:B-12---:R-:W-:Y:S11]  /*1d00*/  @P0 BRA `(.L_x_33) ;  /* 0x00000000000c0947 */ /* 0x006ff60003800000 */
[----:B------:R-:W-:Y:S04]  /*1d10*/  SHF.L.U32 R5, R15, 0x1f, RZ ;  /* 0x0000001f0f057819 */ /* 0x000fe800000006ff */
[----:B------:R-:W2:Y:S02]  /*1d20*/  SYNCS.PHASECHK.TRANS64.TRYWAIT P0, [UR17+0x30], R5 ;  /* 0x00003005ff0075a7 */ /* 0x000ea40008001111 */
[----:B--2---:R-:W-:Y:S05]  /*1d30*/  @!P0 BRA `(.L_x_34) ;  /* 0x0000008400e88947 */ /* 0x004fea0003800000 */
.L_x_33:
[----:B------:R2:W-:Y:S01]  /*1d40*/  @P5 SYNCS.ARRIVE.TRANS64 RZ, [UR17], R3 ;  /* 0x00000003ffff59a7 */ /* 0x0005e20008000011 */
[----:B------:R-:W-:Y:S04]  /*1d50*/  ULOP3.LUT UR5, UR14, 0x2, URZ, 0xfc, !UPT ;  /* 0x000000020e057892 */ /* 0x000fe8000f8efcff */
[----:B------:R-:W-:Y:S09]  /*1d60*/  UISETP.NE.AND UP0, UPT, UR5, 0x2, UPT ;  /* 0x000000020500788c */ /* 0x000ff2000bf05270 */
[----:B------:R-:W-:Y:S05]  /*1d70*/  BRA.U UP0, `(.L_x_35) ;  /* 0x0000000100047547 */ /* 0x000fea000b800000 */
[----:B------:R-:W-:Y:S05]  /*1d80*/  BPT.TRAP 0x1 ;  /* 0x000000040000795c */ /* 0x000fea0000300000 */
.L_x_35:
[----:B------:R-:W-:Y:S04]  /*1d90*/  BSSY.RECONVERGENT B0, `(.L_x_36) ;  /* 0x0000003000007945 */ /* 0x000fe80003800200 */
[----:B------:R-:W-:Y:S05]  /*1da0*/  @!P4 BRA `(.L_x_37) ;  /* 0x000000000004c947 */ /* 0x000fea0003800000 */
[----:B------:R-:W-:Y:S05]  /*1db0*/  BPT.TRAP 0x1 ;  /* 0x000000040000795c */ /* 0x000fea0000300000 */
.L_x_37:
[----:B------:R-:W-:Y:S05]  /*1dc0*/  BSYNC.RECONVERGENT B0 ;  /* 0x0000000000007941 */ /* 0x000fea0003800200 */
.L_x_36:
[----:B------:R-:W-:Y:S02]  /*1dd0*/  UIADD3 UR15, UPT, UPT, UR6, 0x1, URZ ;  /* 0x00000001060f7890 */ /* 0x000fe4000fffe0ff */
[----:B------:R-:W-:Y:S02]  /*1de0*/  ULEA UR16, UR6, UR4, 0xe ;  /* 0x0000000406107291 */ /* 0x000fe4000f8e70ff */
[----:B------:R-:W-:Y:S02]  /*1df0*/  UISETP.NE.AND UP0, UPT, UR15, 0x6, UPT ;  /* 0x000000060f00788c */ /* 0x000fe4000bf05270 */
[----:B------:R-:W-:Y:S02]  /*1e00*/  UIADD3 UR38, UP1, UPT, UR26, 0x80, URZ ;  /* 0x000000801a267890 */ /* 0x000fe4000ff3e0ff */
[----:B------:R-:W-:Y:S02]  /*1e10*/  USEL UR9, URZ, 0x1, UP0 ;  /* 0x00000001ff097887 */ /* 0x000fe40008000000 */
[----:B------:R-:W-:Y:S02]  /*1e20*/  USEL UR15, UR15, URZ, UP0 ;  /* 0x000000ff0f0f7287 */ /* 0x000fe40008000000 */
[----:B------:R-:W-:Y:S02]  /*1e30*/  ULOP3.LUT UR17, UR17, 0xfefffff8, URZ, 0xc0, !UPT ;  /* 0xfefffff811117892 */ /* 0x000fe4000f8ec0ff */
[----:B------:R-:W-:Y:S01]  /*1e40*/  ULEA UR8, UR15, UR4, 0x3 ;  /* 0x000000040f087291 */ /* 0x000fe2000f8e18ff */
[----:B------:R-:W-:Y:S01]  /*1e50*/  LOP3.LUT R15, R15, UR9, RZ, 0x3c, !PT ;  /* 0x000000090f0f7c12 */ /* 0x000fe2000f8e3cff */
[----:B------:R-:W-:Y:S02]  /*1e60*/  USHF.L.U32 UR18, UR25, 0x7, URZ ;  /* 0x0000000719127899 */ /* 0x000fe400080006ff */
[----:B------:R-:W-:Y:S01]  /*1e70*/  UIADD3 UR16, UPT, UPT, UR16, 0xa400, URZ ;  /* 0x0000a40010107890 */ /* 0x000fe2000fffe0ff */
[----:B-1----:R-:W-:Y:S01]  /*1e80*/  SHF.L.U32 R2, R15, 0x1f, RZ ;  /* 0x0000001f0f027819 */ /* 0x002fe200000006ff */
[----:B------:R-:W-:Y:S02]  /*1e90*/  UIADD3.X UR39, UPT, UPT, URZ, UR27, URZ, UP1, !UPT ;  /* 0x0000001bff277290 */ /* 0x000fe40008ffe4ff */
[----:B------:R-:W-:Y:S01]  /*1ea0*/  UIMAD UR5, UR6, 0x3000, UR4 ;  /* 0x00003000060578a4 */ /* 0x000fe2000f8e0204 */
[----:B------:R4:W1:Y:S01]  /*1eb0*/  SYNCS.PHASECHK.TRANS64.TRYWAIT P0, [UR8+0x30], R2 ;  /* 0x00003002ff0075a7 */ /* 0x0008620008001108 */
[----:B------:R-:W-:Y:S02]  /*1ec0*/  UIADD3 UR32, UP0, UPT, UR26, 0x180, URZ ;  /* 0x000001801a207890 */ /* 0x000fe4000ff1e0ff */
[----:B------:R-:W-:Y:S01]  /*1ed0*/  UIADD3 UR8, UPT, UPT, UR5, 0x22400, URZ ;  /* 0x0002240005087890 */ /* 0x000fe2000fffe0ff */
[----:B------:R-:W-:Y:S01]  /*1ee0*/  UMOV UR30, 0x0 ;  /* 0x00000000001e7882 */ /* 0x000fe20000000000 */
[----:B------:R-:W-:Y:S01]  /*1ef0*/  UMOV UR31, 0x10000000 ;  /* 0x10000000001f7882 */ /* 0x000fe20000000000 */
[----:B------:R-:W-:Y:S01]  /*1f00*/  UMOV UR19, UR35 ;  /* 0x0000002300137c82 */ /* 0x000fe20008000000 */
[----:B------:R-:W-:Y:S01]  /*1f10*/  UMOV UR20, UR36 ;  /* 0x0000002400147c82 */ /* 0x000fe20008000000 */
[----:B------:R-:W-:Y:S01]  /*1f20*/  UIADD3.X UR33, UPT, UPT, URZ, UR27, URZ, UP0, !UPT ;  /* 0x0000001bff217290 */ /* 0x000fe200087fe4ff */
[----:B------:R4:W-:Y:S01]  /*1f30*/  UTMALDG.3D.2CTA [UR16], [UR38], desc[UR30] ;  /* 0x00001e10260075b4 */ /* 0x0009e20008211000 */
[----:B------:R-:W-:Y:S01]  /*1f40*/  UIADD3 UR25, UPT, UPT, UR25, 0x1, URZ ;  /* 0x0000000119197890 */ /* 0x000fe2000fffe0ff */
[----:B------:R-:W-:Y:S01]  /*1f50*/  UMOV UR12, UR36 ;  /* 0x00000024000c7c82 */ /* 0x000fe20008000000 */
[----:B------:R-:W-:Y:S01]  /*1f60*/  UMOV UR9, UR17 ;  /* 0x0000001100097c82 */ /* 0x000fe20008000000 */
[----:B------:R-:W-:Y:S01]  /*1f70*/  UMOV UR10, UR18 ;  /* 0x00000012000a7c82 */ /* 0x000fe20008000000 */
[----:B------:R-:W-:Y:S03]  /*1f80*/  UISETP.NE.AND UP0, UPT, UR25, UR28, UPT ;  /* 0x0000001c1900728c */ /* 0x000fe6000bf05270 */
[----:B------:R4:W-:Y:S01]  /*1f90*/  UTMALDG.3D.2CTA [UR8], [UR32], desc[UR30] ;  /* 0x00001e08200075b4 */ /* 0x0009e20008211000 */
[----:B------:R-:W-:Y:S05]  /*1fa0*/  UMOV UR6, UR15 ;  /* 0x0000000f00067c82 */ /* 0x000fea0008000000 */
[----:B----4-:R-:W-:Y:S05]  /*1fb0*/  BRA.U UP0, `(.L_x_38) ;  /* 0xfffffffd00487547 */ /* 0x010fea000b83ffff */
.L_x_32:
[----:B-1----:R-:W-:Y:S01]  /*1fc0*/  LEA R2, R14, UR4, 0x3 ;  /* 0x000000040e027c11 */ /* 0x002fe2000f8e18ff */
[----:B------:R-:W-:Y:S01]  /*1fd0*/  NOP ;  /* 0x0000000000007918 */ /* 0x000fe20000000000 */
[----:B--2---:R-:W-:Y:S02]  /*1fe0*/  SHF.L.U32 R3, R12, 0x1f, RZ ;  /* 0x0000001f0c037819 */ /* 0x004fe400000006ff */
[----:B------:R-:W-:Y:S02]  /*1ff0*/  LEA R4, R14, UR4, 0x4 ;  /* 0x000000040e047c11 */ /* 0x000fe4000f8e20ff */
[----:B------:R-:W1:Y:S02]  /*2000*/  SYNCS.PHASECHK.TRANS64.TRYWAIT P0, [R2+URZ+0xa0], R3 ;  /* 0x0000a003020075a7 */ /* 0x000e6400080011ff */
[----:B-1----:R-:W-:Y:S05]  /*2010*/  @!P0 BRA `(.L_x_39) ;  /* 0x0000008400488947 */ /* 0x002fea0003800000 */
.L_x_141:
[----:B------:R-:W2:Y:S01]  /*2020*/  LDS.128 R4, [R4+0x110] ;  /* 0x0001100004047984 */ /* 0x000ea20000000c00 */
[----:B------:R-:W-:Y:S01]  /*2030*/  ISETP.GE.AND P0, PT, R72, 0x1, PT ;  /* 0x000000014800780c */ /* 0x000fe20003f06270 */
[----:B-1----:R-:W-:Y:S01]  /*2040*/  VIADD R2, R2, 0xb0 ;  /* 0x000000b002027836 */ /* 0x002fe20000000000 */
[----:B------:R-:W-:Y:S01]  /*2050*/  @!PT LDS RZ, [RZ] ;  /* 0x00000000fffff984 */ /* 0x000fe20000000800 */
[----:B------:R-:W-:Y:S01]  /*2060*/  @!PT LDS RZ, [RZ] ;  /* 0x00000000fffff984 */ /* 0x000fe20000000800 */
[----:B------:R-:W-:Y:S01]  /*2070*/  @!PT LDS RZ, [RZ] ;  /* 0x00000000fffff984 */ /* 0x000fe20000000800 */
[----:B------:R-:W-:Y:S01]  /*2080*/  @!PT LDS RZ, [RZ] ;  /* 0x00000000fffff984 */ /* 0x000fe20000000800 */
[----:B------:R1:W-:Y:S06]  /*2090*/  MEMBAR.ALL.CTA ;  /* 0x0000000000007992 */ /* 0x0003ec0000008000 */
[----:B-1----:R-:W1:Y:S01]  /*20a0*/  FENCE.VIEW.ASYNC.S ;  /* 0x00000000000073c6 */ /* 0x002e620000000000 */
[----:B------:R-:W-:-:S04]  /*20b0*/  PRMT R2, RZ, 0x654, R2 ;  /* 0x00000654ff027816 */ /* 0x000fc80000000002 */
[----:B-1----:R1:W-:Y:S01]  /*20c0*/  SYNCS.ARRIVE.TRANS64.RED.A1T0 RZ, [R2+URZ], RZ ;  /* 0x000000ff02ff79a7 */ /* 0x0023e200081004ff */
[----:B--2---:R-:W-:-:S13]  /*20d0*/  LOP3.LUT P2, RZ, R6, 0x1, RZ, 0xc0, !PT ;  /* 0x0000000106ff7812 */ /* 0x004fda000784c0ff */
[----:B------:R-:W-:Y:S01]  /*20e0*/  @P2 SHF.R.U32.HI R3, RZ, 0x10, R5 ;  /* 0x00000010ff032819 */ /* 0x000fe20000011605 */
[----:B------:R-:W-:Y:S01]  /*20f0*/  VOTEU.ANY UP0, P2 ;  /* 0x0000000000ff7886 */ /* 0x000fe20001000100 */
[----:B------:R-:W-:Y:S02]  /*2100*/  @P2 MOV R13, R4 ;  /* 0x00000004000d2202 */ /* 0x000fe40000000f00 */
[----:B------:R-:W-:Y:S02]  /*2110*/  @P2 R2UR.BROADCAST UR5, R3 ;  /* 0x00000000030522ca */ /* 0x000fe400008e0000 */
[----:B------:R-:W-:-:S11]  /*2120*/  @P2 LOP3.LUT R11, R5, 0xffff, RZ, 0xc0, !PT ;  /* 0x0000ffff050b2812 */ /* 0x000fd600078ec0ff */
[----:B------:R-:W-:Y:S01]  /*2130*/  @UP0 UMOV UR36, UR5 ;  /* 0x0000000500240c82 */ /* 0x000fe20008000000 */
[----:B-1----:R-:W-:Y:S05]  /*2140*/  @!P0 BRA `(.L_x_40) ;  /* 0x0000000000b88947 */ /* 0x002fea0003800000 */
[----:B------:R-:W3:Y:S01]  /*2150*/  LDC.64 R4, c[0x0][0xb18] ;  /* 0x0002c600ff047b82 */ /* 0x000ee20000000a00 */
[----:B------:R-:W-:-:S07]  /*2160*/  ISETP.NE.AND P3, PT, R72, 0x1, PT ;  /* 0x000000014800780c */ /* 0x000fce0003f65270 */
[----:B------:R-:W1:Y:S08]  /*2170*/  LDC.64 R6, c[0x0][0xb10] ;  /* 0x0002c400ff067b82 */ /* 0x000e700000000a00 */
[----:B------:R-:W2:Y:S08]  /*2180*/  LDC R18, c[0x0][0xb20] ;  /* 0x0002c800ff127b82 */ /* 0x000eb00000000800 */
[----:B------:R-:W4:Y:S01]  /*2190*/  LDC R20, c[0x0][0xb0c] ;  /* 0x0002c300ff147b82 */ /* 0x000f220000000800 */
[----:B---3--:R-:W-:Y:S01]  /*21a0*/  IMAD.HI.U32 R19, R0, R5, RZ ;  /* 0x0000000500137227 */ /* 0x008fe200078e00ff */
[----:B------:R-:W-:-:S03]  /*21b0*/  ISETP.NE.AND P0, PT, R4, 0x1, PT ;  /* 0x000000010400780c */ /* 0x000fc60003f05270 */
[----:B------:R-:W-:-:S03]  /*21c0*/  IMAD.HI.U32 R5, R11, R5, RZ ;  /* 0x000000050b057227 */ /* 0x000fc600078e00ff */
[----:B------:R-:W3:Y:S01]  /*21d0*/  LDC.64 R2, c[0x0][0xb28] ;  /* 0x0002ca00ff027b82 */ /* 0x000ee20000000a00 */
[----:B-1----:R-:W-:-:S04]  /*21e0*/  IMAD.HI.U32 R22, R9, R6, RZ ;  /* 0x0000000609167227 */ /* 0x002fc800078e00ff */
[----:B------:R-:W-:Y:S01]  /*21f0*/  IMAD.HI.U32 R24, R13, R6, RZ ;  /* 0x000000060d187227 */ /* 0x000fe200078e00ff */
[----:B------:R-:W-:Y:S02]  /*2200*/  SHF.R.U32.HI R22, RZ, R7, R22 ;  /* 0x00000007ff167219 */ /* 0x000fe40000011616 */
[-C--:B--2---:R-:W-:Y:S02]  /*2210*/  SHF.R.U32.HI R19, RZ, R18.reuse, R19 ;  /* 0x00000012ff137219 */ /* 0x084fe40000011613 */
[----:B------:R-:W-:Y:S02]  /*2220*/  SHF.R.U32.HI R18, RZ, R18, R5 ;  /* 0x00000012ff127219 */ /* 0x000fe40000011605 */
[----:B------:R-:W-:Y:S02]  /*2230*/  SEL R19, R0, R19, !P0 ;  /* 0x0000001300137207 */ /* 0x000fe40004000000 */
[----:B------:R-:W-:Y:S02]  /*2240*/  SHF.R.U32.HI R24, RZ, R7, R24 ;  /* 0x00000007ff187219 */ /* 0x000fe40000011618 */
[----:B----4-:R-:W-:-:S02]  /*2250*/  ISETP.NE.AND P1, PT, R20, 0x1, PT ;  /* 0x000000011400780c */ /* 0x010fc40003f25270 */
[----:B------:R-:W-:Y:S02]  /*2260*/  SEL R5, R11, R18, !P0 ;  /* 0x000000120b057207 */ /* 0x000fe40004000000 */
[----:B------:R-:W-:Y:S02]  /*2270*/  SEL R21, R9, R22, !P1 ;  /* 0x0000001609157207 */ /* 0x000fe40004800000 */
[----:B------:R-:W-:Y:S01]  /*2280*/  SEL R7, R13, R24, !P1 ;  /* 0x000000180d077207 */ /* 0x000fe20004800000 */
[----:B---3--:R-:W-:-:S04]  /*2290*/  IMAD.HI.U32 R22, R19, R2, RZ ;  /* 0x0000000213167227 */ /* 0x008fc800078e00ff */
[----:B------:R-:W-:Y:S01]  /*22a0*/  IMAD.HI.U32 R6, R21, R2, RZ ;  /* 0x0000000215067227 */ /* 0x000fe200078e00ff */
[----:B------:R-:W-:-:S04]  /*22b0*/  @P3 SHF.R.U32.HI R19, RZ, R3, R22 ;  /* 0x00000003ff133219 */ /* 0x000fc80000011616 */
        /* <DEDUP_REMOVED lines=8> */
[----:B------:R-:W-:-:S04]  /*2340*/  @!P0 IMAD.HI.U32 R18, R7, R2, RZ ;  /* 0x0000000207128227 */ /* 0x000fc800078e00ff */
[----:B------:R-:W-:Y:S01]  /*2350*/  IMAD.MOV R2, RZ, RZ, -R6 ;  /* 0x000000ffff027224 */ /* 0x000fe200078e0a06 */
[----:B------:R-:W-:-:S03]  /*2360*/  @!P0 SHF.R.U32.HI R18, RZ, R3, R18 ;  /* 0x00000003ff128219 */ /* 0x000fc60000011612 */
[----:B------:R-:W-:Y:S01]  /*2370*/  IMAD R2, R72, R2, R5 ;  /* 0x0000000248027224 */ /* 0x000fe200078e0205 */
[----:B------:R-:W-:Y:S02]  /*2380*/  @!P0 SEL R3, R7, R18, !P3 ;  /* 0x0000001207038207 */ /* 0x000fe40005800000 */
[----:B------:R-:W-:-:S03]  /*2390*/  IADD3 R18, PT, PT, -R5, RZ, RZ ;  /* 0x000000ff05127210 */ /* 0x000fc60007ffe1ff */
[--C-:B------:R-:W-:Y:S02]  /*23a0*/  @!P0 IMAD.IADD R6, R6, 0x1, -R3.reuse ;  /* 0x0000000106068824 */ /* 0x100fe400078e0a03 */
[----:B------:R-:W-:Y:S01]  /*23b0*/  @!P0 IMAD R3, R2, R21, R3 ;  /* 0x0000001502038224 */ /* 0x000fe200078e0203 */
[----:B------:R-:W-:Y:S01]  /*23c0*/  IADD3 R2, PT, PT, -R7, RZ, RZ ;  /* 0x000000ff07027210 */ /* 0x000fe20007ffe1ff */
[----:B------:R-:W-:Y:S02]  /*23d0*/  @!P0 IMAD R5, R72, R6, R7 ;  /* 0x0000000648058224 */ /* 0x000fe400078e0207 */
[----:B------:R-:W-:Y:S02]  /*23e0*/  IMAD R11, R4, R18, R11 ;  /* 0x00000012040b7224 */ /* 0x000fe400078e020b */
[----:B------:R-:W-:Y:S02]  /*23f0*/  @!P0 IMAD.MOV.U32 R7, RZ, RZ, R3 ;  /* 0x000000ffff078224 */ /* 0x000fe400078e0003 */
[----:B------:R-:W-:-:S02]  /*2400*/  IMAD R2, R20, R2, R13 ;  /* 0x0000000214027224 */ /* 0x000fc400078e020d */
[----:B------:R-:W-:Y:S02]  /*2410*/  IMAD R11, R5, R4, R11 ;  /* 0x00000004050b7224 */ /* 0x000fe400078e020b */
[----:B------:R-:W-:Y:S02]  /*2420*/  IMAD R13, R7, R20, R2 ;  /* 0x00000014070d7224 */ /* 0x000fe400078e0202 */
.L_x_40:
[----:B------:R-:W1:Y:S02]  /*2430*/  LDCU UR5, c[0x0][0xb30] ;  /* 0x00016600ff0577ac */ /* 0x000e640008000800 */
[----:B-1----:R-:W-:-:S09]  /*2440*/  UISETP.NE.AND UP0, UPT, UR5, 0x1, UPT ;  /* 0x000000010500788c */ /* 0x002fd2000bf05270 */
[----:B------:R-:W-:Y:S05]  /*2450*/  BRA.U UP0, `(.L_x_41) ;  /* 0x0000000100407547 */ /* 0x000fea000b800000 */
[----:B------:R-:W1:Y:S08]  /*2460*/  LDC.64 R4, c[0x0][0xb10] ;  /* 0x0002c400ff047b82 */ /* 0x000e700000000a00 */
[----:B------:R-:W2:Y:S08]  /*2470*/  LDC.64 R2, c[0x0][0xb18] ;  /* 0x0002c600ff027b82 */ /* 0x000eb00000000a00 */
[----:B------:R-:W4:Y:S08]  /*2480*/  LDC R6, c[0x0][0xb20] ;  /* 0x0002c800ff067b82 */ /* 0x000f300000000800 */
[----:B------:R-:W3:Y:S01]  /*2490*/  LDC R18, c[0x0][0xb0c] ;  /* 0x0002c300ff127b82 */ /* 0x000ee20000000800 */
[----:B-1----:R-:W-:-:S05]  /*24a0*/  IMAD.HI.U32 R4, R13, R4, RZ ;  /* 0x000000040d047227 */ /* 0x002fca00078e00ff */
[----:B------:R-:W-:Y:S01]  /*24b0*/  SHF.R.U32.HI R4, RZ, R5, R4 ;  /* 0x00000005ff047219 */ /* 0x000fe20000011604 */
[----:B--2---:R-:W-:Y:S01]  /*24c0*/  IMAD.HI.U32 R3, R11, R3, RZ ;  /* 0x000000030b037227 */ /* 0x004fe200078e00ff */
[----:B------:R-:W-:-:S04]  /*24d0*/  ISETP.NE.AND P0, PT, R2, 0x1, PT ;  /* 0x000000010200780c */ /* 0x000fc80003f05270 */
[----:B----4-:R-:W-:-:S04]  /*24e0*/  SHF.R.U32.HI R6, RZ, R6, R3 ;  /* 0x00000006ff067219 */ /* 0x010fc80000011603 */
[----:B------:R-:W-:Y:S02]  /*24f0*/  SEL R3, R11, R6, !P0 ;  /* 0x000000060b037207 */ /* 0x000fe40004000000 */
[----:B---3--:R-:W-:-:S04]  /*2500*/  ISETP.NE.AND P1, PT, R18, 0x1, PT ;  /* 0x000000011200780c */ /* 0x008fc80003f25270 */
[----:B------:R-:W-:-:S05]  /*2510*/  SEL R4, R13, R4, !P1 ;  /* 0x000000040d047207 */ /* 0x000fca0004800000 */
[----:B------:R-:W-:Y:S02]  /*2520*/  IMAD.IADD R5, R3, 0x1, -R4 ;  /* 0x0000000103057824 */ /* 0x000fe400078e0a04 */
[----:B------:R-:W-:Y:S02]  /*2530*/  IMAD.IADD R3, R4, 0x1, -R3 ;  /* 0x0000000104037824 */ /* 0x000fe400078e0a03 */
[----:B------:R-:W-:Y:S02]  /*2540*/  IMAD R13, R5, R18, R13 ;  /* 0x00000012050d7224 */ /* 0x000fe400078e020d */
[----:B------:R-:W-:-:S07]  /*2550*/  IMAD R11, R3, R2, R11 ;  /* 0x00000002030b7224 */ /* 0x000fce00078e020b */
.L_x_41:
[----:B------:R-:W-:Y:S01]  /*2560*/  VIADD R14, R14, 0x1 ;  /* 0x000000010e0e7836 */ /* 0x000fe20000000000 */
[----:B------:R-:W-:Y:S01]  /*2570*/  PLOP3.LUT P1, PT, PT, PT, PT, 0x80, 0x8 ;  /* 0x000000000008781c */ /* 0x000fe20003f2f070 */
[----:B------:R-:W-:Y:S02]  /*2580*/  IMAD.IADD R21, R13, 0x1, R152 ;  /* 0x000000010d157824 */ /* 0x000fe400078e0298 */
[----:B------:R-:W-:Y:S01]  /*2590*/  IMAD.IADD R20, R11, 0x1, R150 ;  /* 0x000000010b147824 */ /* 0x000fe200078e0296 */
[----:B------:R-:W-:-:S04]  /*25a0*/  ISETP.NE.AND P0, PT, R14, 0x2, PT ;  /* 0x000000020e00780c */ /* 0x000fc80003f05270 */
[----:B------:R-:W-:Y:S02]  /*25b0*/  SEL R3, RZ, 0x1, P0 ;  /* 0x00000001ff037807 */ /* 0x000fe40000000000 */
[----:B------:R-:W-:Y:S02]  /*25c0*/  SEL R14, R14, RZ, P0 ;  /* 0x000000ff0e0e7207 */ /* 0x000fe40000000000 */
[----:B------:R-:W-:Y:S01]  /*25d0*/  LOP3.LUT R12, R12, R3, RZ, 0x3c, !PT ;  /* 0x000000030c0c7212 */ /* 0x000fe200078e3cff */
[----:B------:R-:W-:Y:S06]  /*25e0*/  @P2 BRA `(.L_x_42) ;  /* 0xfffffff000582947 */ /* 0x000fec000383ffff */
[----:B------:R-:W-:Y:S01]  /*25f0*/  UIADD3 UR4, UPT, UPT, UR4, 0x30, URZ ;  /* 0x0000003004047890 */ /* 0x000fe2000fffe0ff */
[----:B------:R-:W-:-:S03]  /*2600*/  SHF.L.U32 R3, R15, 0x1f, RZ ;  /* 0x0000001f0f037819 */ /* 0x000fc600000006ff */
[----:B------:R-:W-:-:S09]  /*2610*/  ULEA UR5, UR15, UR4, 0x3 ;  /* 0x000000040f057291 */ /* 0x000fd2000f8e18ff */
[----:B------:R-:W1:Y:S02]  /*2620*/  SYNCS.PHASECHK.TRANS64.TRYWAIT P0, [UR5], R3 ;  /* 0x00000003ff0075a7 */ /* 0x000e640008001105 */
[----:B-1----:R-:W-:Y:S05]  /*2630*/  @!P0 BRA `(.L_x_43) ;  /* 0x0000007c00d48947 */ /* 0x002fea0003800000 */
.L_x_143:
[----:B------:R-:W-:-:S04]  /*2640*/  UIADD3 UR6, UPT, UPT, UR15, 0x1, URZ ;  /* 0x000000010f067890 */ /* 0x000fc8000fffe0ff */
[----:B------:R-:W-:-:S04]  /*2650*/  UISETP.NE.AND UP0, UPT, UR6, 0x6, UPT ;  /* 0x000000060600788c */ /* 0x000fc8000bf05270 */
[----:B------:R-:W-:Y:S02]  /*2660*/  USEL UR7, URZ, 0x1, UP0 ;  /* 0x00000001ff077887 */ /* 0x000fe40008000000 */
[----:B------:R-:W-:-:S04]  /*2670*/  USEL UR6, UR6, URZ, UP0 ;  /* 0x000000ff06067287 */ /* 0x000fc80008000000 */
[----:B------:R-:W-:Y:S01]  /*2680*/  ULEA UR5, UR6, UR4, 0x3 ;  /* 0x0000000406057291 */ /* 0x000fe2000f8e18ff */
[----:B------:R-:W-:-:S04]  /*2690*/  LOP3.LUT R2, R15, UR7, RZ, 0x3c, !PT ;  /* 0x000000070f027c12 */ /* 0x000fc8000f8e3cff */
[----:B-1----:R-:W-:-:S04]  /*26a0*/  SHF.L.U32 R3, R2, 0x1f, RZ ;  /* 0x0000001f02037819 */ /* 0x002fc800000006ff */
[----:B------:R-:W1:Y:S02]  /*26b0*/  SYNCS.PHASECHK.TRANS64.TRYWAIT P0, [UR5], R3 ;  /* 0x00000003ff0075a7 */ /* 0x000e640008001105 */
[----:B-1----:R-:W-:Y:S05]  /*26c0*/  @!P0 BRA `(.L_x_44) ;  /* 0x0000007c00c88947 */ /* 0x002fea0003800000 */
.L_x_145:
        /* <DEDUP_REMOVED lines=9> */
.L_x_147:
        /* <DEDUP_REMOVED lines=9> */
.L_x_149:
        /* <DEDUP_REMOVED lines=9> */
.L_x_151:
[----:B------:R-:W-:-:S04]  /*2880*/  UIADD3 UR6, UPT, UPT, UR6, 0x1, URZ ;  /* 0x0000000106067890 */ /* 0x000fc8000fffe0ff */
[----:B------:R-:W-:-:S04]  /*2890*/  UISETP.NE.AND UP0, UPT, UR6, 0x6, UPT ;  /* 0x000000060600788c */ /* 0x000fc8000bf05270 */
[----:B------:R-:W-:Y:S02]  /*28a0*/  USEL UR5, URZ, 0x1, UP0 ;  /* 0x00000001ff057887 */ /* 0x000fe40008000000 */
[----:B------:R-:W-:-:S04]  /*28b0*/  USEL UR6, UR6, URZ, UP0 ;  /* 0x000000ff06067287 */ /* 0x000fc80008000000 */
[----:B------:R-:W-:Y:S01]  /*28c0*/  ULEA UR6, UR6, UR4, 0x3 ;  /* 0x0000000406067291 */ /* 0x000fe2000f8e18ff */
[----:B-1----:R-:W-:-:S04]  /*28d0*/  LOP3.LUT R3, R2, UR5, RZ, 0x3c, !PT ;  /* 0x0000000502037c12 */ /* 0x002fc8000f8e3cff */
[----:B------:R-:W-:Y:S01]  /*28e0*/  SHF.L.U32 R3, R3, 0x1f, RZ ;  /* 0x0000001f03037819 */ /* 0x000fe200000006ff */
[----:B---3--:R-:W-:-:S07]  /*28f0*/  IMAD.U32 R0, RZ, RZ, UR6 ;  /* 0x00000006ff007e24 */ /* 0x008fce000f8e00ff */
.L_x_48:
[----:B-1----:R1:W2:Y:S02]  /*2900*/  SYNCS.PHASECHK.TRANS64.TRYWAIT P0, [R0+URZ], R3 ;  /* 0x00000003000075a7 */ /* 0x0022a400080011ff */
[----:B--2---:R-:W-:Y:S05]  /*2910*/  @!P0 NANOSLEEP.SYNCS 0x989680 ;  /* 0x009896800000895d */ /* 0x004fea0003900000 */
[----:B------:R-:W2:Y:S02]  /*2920*/  @!P0 SYNCS.PHASECHK.TRANS64 P0, [R0+URZ], R3 ;  /* 0x00000003000085a7 */ /* 0x000ea400080010ff */
[----:B--2---:R-:W-:Y:S05]  /*2930*/  @P0 EXIT ;  /* 0x000000000000094d */ /* 0x004fea0003800000 */
[----:B------:R-:W-:Y:S05]  /*2940*/  BRA `(.L_x_48) ;  /* 0xfffffffc00ec7947 */ /* 0x000fea000383ffff */
.L_x_22:
[----:B------:R-:W-:-:S04]  /*2950*/  UISETP.NE.AND UP1, UPT, UR37, URZ, UPT ;  /* 0x000000ff2500728c */ /* 0x000fc8000bf25270 */
[----:B------:R-:W-:-:S09]  /*2960*/  UISETP.NE.OR UP1, UPT, UR10, 0x1, UP1 ;  /* 0x000000010a00788c */ /* 0x000fd20008f25670 */
[----:B------:R-:W-:Y:S05]  /*2970*/  BRA.U UP1, `(.L_x_49) ;  /* 0x00000005014c7547 */ /* 0x000fea000b800000 */
[----:B------:R-:W-:Y:S01]  /*2980*/  HFMA2 R11, -RZ, RZ, 0, 0 ;  /* 0x00000000ff0b7431 */ /* 0x000fe200000001ff */
[----:B------:R-:W-:Y:S01]  /*2990*/  ISETP.GE.U32.AND P2, PT, R10, 0x2, PT ;  /* 0x000000020a00780c */ /* 0x000fe20003f46070 */
[----:B------:R-:W-:Y:S01]  /*29a0*/  IMAD.MOV.U32 R12, RZ, RZ, 0x1 ;  /* 0x00000001ff0c7424 */ /* 0x000fe200078e00ff */
[----:B------:R-:W-:Y:S01]  /*29b0*/  CS2R R8, SRZ ;  /* 0x0000000000087805 */ /* 0x000fe2000001ff00 */
[----:B------:R-:W-:Y:S01]  /*29c0*/  IMAD.MOV.U32 R3, RZ, RZ, RZ ;  /* 0x000000ffff037224 */ /* 0x000fe200078e00ff */
[----:B------:R-:W-:Y:S01]  /*29d0*/  UMOV UR4, 0x400 ;  /* 0x0000040000047882 */ /* 0x000fe20000000000 */
[----:B------:R-:W-:Y:S01]  /*29e0*/  UMOV UR6, URZ ;  /* 0x000000ff00067c82 */ /* 0x000fe20008000000 */
[----:B------:R-:W-:-:S12]  /*29f0*/  ULEA UR37, UR37, UR4, 0x18 ;  /* 0x0000000425257291 */ /* 0x000fd8000f8ec0ff */
.L_x_53:
[----:B------:R-:W-:Y:S02]  /*2a00*/  LEA R0, R3, UR37, 0x3 ;  /* 0x0000002503007c11 */ /* 0x000fe4000f8e18ff */
[----:B------:R-:W-:-:S03]  /*2a10*/  SHF.L.U32 R5, R8, 0x1f, RZ ;  /* 0x0000001f08057819 */ /* 0x000fc600000006ff */
[----:B------:R-:W-:Y:S01]  /*2a20*/  VIADD R4, R0, 0xf0 ;  /* 0x000000f000047836 */ /* 0x000fe20000000000 */
[----:B------:R-:W1:Y:S02]  /*2a30*/  SYNCS.PHASECHK.TRANS64.TRYWAIT P0, [R0+URZ+0xe0], R5 ;  /* 0x0000e005000075a7 */ /* 0x000e6400080011ff */
[----:B-1----:R-:W-:Y:S05]  /*2a40*/  @!P0 BRA `(.L_x_50) ;  /* 0x0000007c00488947 */ /* 0x002fea0003800000 */
.L_x_152:
[----:B------:R-:W-:Y:S01]  /*2a50*/  ULEA UR5, UR6, UR37, 0x3 ;  /* 0x0000002506057291 */ /* 0x000fe2000f8e18ff */
[----:B------:R-:W-:Y:S01]  /*2a60*/  PRMT R4, RZ, 0x654, R4 ;  /* 0x00000654ff047816 */ /* 0x000fe20000000004 */
[----:B-1----:R-:W-:Y:S01]  /*2a70*/  @!P2 IMAD.MOV.U32 R5, RZ, RZ, 0x10 ;  /* 0x00000010ff05a424 */ /* 0x002fe200078e00ff */
[----:B------:R-:W-:Y:S01]  /*2a80*/  SHF.L.U32 R7, R12, 0x1f, RZ ;  /* 0x0000001f0c077819 */ /* 0x000fe200000006ff */
[----:B------:R-:W-:Y:S01]  /*2a90*/  UIADD3 UR4, UPT, UPT, UR5, 0xa0, URZ ;  /* 0x000000a005047890 */ /* 0x000fe2000fffe0ff */
[----:B------:R1:W-:Y:S05]  /*2aa0*/  SYNCS.ARRIVE.TRANS64.RED.A1T0 RZ, [R4+URZ], RZ ;  /* 0x000000ff04ff79a7 */ /* 0x0003ea00081004ff */
[----:B------:R-:W-:Y:S01]  /*2ab0*/  IMAD.U32 R13, RZ, RZ, UR4 ;  /* 0x00000004ff0d7e24 */ /* 0x000fe2000f8e00ff */
[----:B------:R-:W2:Y:S04]  /*2ac0*/  SYNCS.PHASECHK.TRANS64.TRYWAIT P0, [UR5+0xb0], R7 ;  /* 0x0000b007ff0075a7 */ /* 0x000ea80008001105 */
[----:B------:R-:W-:Y:S01]  /*2ad0*/  PRMT R13, R10, 0x654, R13 ;  /* 0x000006540a0d7816 */ /* 0x000fe2000000000d */
[----:B-12---:R-:W-:Y:S06]  /*2ae0*/  @!P0 BRA `(.L_x_51) ;  /* 0x0000007c00348947 */ /* 0x006fec0003800000 */
.L_x_154:
[----:B------:R-:W-:Y:S01]  /*2af0*/  ULEA UR4, UR6, UR37, 0x4 ;  /* 0x0000002506047291 */ /* 0x000fe2000f8e20ff */
[----:B------:R-:W-:Y:S01]  /*2b00*/  SEL R2, R13, R2, !P2 ;  /* 0x000000020d027207 */ /* 0x000fe20005000000 */
[----:B------:R-:W-:Y:S01]  /*2b10*/  UIADD3 UR5, UPT, UPT, UR5, 0xa0, URZ ;  /* 0x000000a005057890 */ /* 0x000fe2000fffe0ff */
[----:B-1----:R-:W-:Y:S01]  /*2b20*/  LEA R0, R11, UR37, 0x3 ;  /* 0x000000250b007c11 */ /* 0x002fe2000f8e18ff */
[----:B------:R-:W-:Y:S01]  /*2b30*/  UIADD3 UR4, UPT, UPT, UR4, 0x110, URZ ;  /* 0x0000011004047890 */ /* 0x000fe2000fffe0ff */
[----:B------:R1:W-:Y:S01]  /*2b40*/  @!P2 SYNCS.ARRIVE.TRANS64.RED RZ, [R2+URZ], R5 ;  /* 0x0000000502ffa9a7 */ /* 0x0003e200080004ff */
[----:B------:R-:W-:Y:S01]  /*2b50*/  UIADD3 UR6, UPT, UPT, UR6, 0x1, URZ ;  /* 0x0000000106067890 */ /* 0x000fe2000fffe0ff */
[----:B------:R-:W-:-:S03]  /*2b60*/  VIADD R3, R3, 0x1 ;  /* 0x0000000103037836 */ /* 0x000fc60000000000 */
[----:B------:R-:W-:Y:S02]  /*2b70*/  UISETP.NE.AND UP0, UPT, UR6, 0x2, UPT ;  /* 0x000000020600788c */ /* 0x000fe4000bf05270 */
[----:B------:R-:W-:Y:S01]  /*2b80*/  ISETP.NE.AND P0, PT, R3, 0x2, PT ;  /* 0x000000020300780c */ /* 0x000fe20003f05270 */
[----:B------:R-:W-:Y:S06]  /*2b90*/  UGETNEXTWORKID.BROADCAST [UR4], [UR5] ;  /* 0x00000000040073ca */ /* 0x000fec0008000100 */
[----:B------:R-:W-:Y:S02]  /*2ba0*/  USEL UR4, URZ, 0x1, UP0 ;  /* 0x00000001ff047887 */ /* 0x000fe40008000000 */
[----:B------:R-:W-:-:S04]  /*2bb0*/  USEL UR6, UR6, URZ, UP0 ;  /* 0x000000ff06067287 */ /* 0x000fc80008000000 */
[----:B------:R-:W-:Y:S02]  /*2bc0*/  LOP3.LUT R12, R12, UR4, RZ, 0x3c, !PT ;  /* 0x000000040c0c7c12 */ /* 0x000fe4000f8e3cff */
[----:B-1----:R-:W-:-:S04]  /*2bd0*/  SHF.L.U32 R5, R9, 0x1f, RZ ;  /* 0x0000001f09057819 */ /* 0x002fc800000006ff */
[----:B------:R-:W1:Y:S02]  /*2be0*/  SYNCS.PHASECHK.TRANS64.TRYWAIT P1, [R0+URZ+0xa0], R5 ;  /* 0x0000a005000075a7 */ /* 0x000e6400080211ff */
[----:B-1----:R-:W-:Y:S05]  /*2bf0*/  @!P1 BRA `(.L_x_52) ;  /* 0x0000007c00089947 */ /* 0x002fea0003800000 */
.L_x_155:
[----:B------:R-:W-:Y:S01]  /*2c00*/  LEA R4, R11, UR37, 0x4 ;  /* 0x000000250b047c11 */ /* 0x000fe2000f8e20ff */
[----:B-1----:R-:W-:Y:S01]  /*2c10*/  VIADD R0, R0, 0xb0 ;  /* 0x000000b000007836 */ /* 0x002fe20000000000 */
[----:B------:R-:W-:Y:S01]  /*2c20*/  SEL R3, R3, RZ, P0 ;  /* 0x000000ff03037207 */ /* 0x000fe20000000000 */
[----:B------:R-:W-:-:S03]  /*2c30*/  VIADD R11, R11, 0x1 ;  /* 0x000000010b0b7836 */ /* 0x000fc60000000000 */
[----:B------:R-:W1:Y:S01]  /*2c40*/  LDS.128 R4, [R4+0x110] ;  /* 0x0001100004047984 */ /* 0x000e620000000c00 */
[----:B------:R-:W-:Y:S02]  /*2c50*/  PRMT R0, RZ, 0x654, R0 ;  /* 0x00000654ff007816 */ /* 0x000fe40000000000 */
[C---:B------:R-:W-:Y:S01]  /*2c60*/  ISETP.NE.AND P1, PT, R11.reuse, 0x2, PT ;  /* 0x000000020b00780c */ /* 0x040fe20003f25270 */
[----:B------:R-:W-:Y:S01]  /*2c70*/  @!PT LDS RZ, [RZ] ;  /* 0x00000000fffff984 */ /* 0x000fe20000000800 */
[----:B------:R-:W-:Y:S01]  /*2c80*/  @!PT LDS RZ, [RZ] ;  /* 0x00000000fffff984 */ /* 0x000fe20000000800 */
[----:B------:R-:W-:Y:S01]  /*2c90*/  @!PT LDS RZ, [RZ] ;  /* 0x00000000fffff984 */ /* 0x000fe20000000800 */
[----:B------:R-:W-:Y:S01]  /*2ca0*/  @!PT LDS RZ, [RZ] ;  /* 0x00000000fffff984 */ /* 0x000fe20000000800 */
[----:B------:R2:W-:Y:S06]  /*2cb0*/  MEMBAR.ALL.CTA ;  /* 0x0000000000007992 */ /* 0x0005ec0000008000 */
[----:B--2---:R-:W2:Y:S01]  /*2cc0*/  FENCE.VIEW.ASYNC.S ;  /* 0x00000000000073c6 */ /* 0x004ea20000000000 */
[----:B------:R-:W-:Y:S01]  /*2cd0*/  SEL R11, R11, RZ, P1 ;  /* 0x000000ff0b0b7207 */ /* 0x000fe20000800000 */
[----:B--2---:R2:W-:Y:S01]  /*2ce0*/  SYNCS.ARRIVE.TRANS64.RED.A1T0 RZ, [R0+URZ], RZ ;  /* 0x000000ff00ff79a7 */ /* 0x0045e200081004ff */
[----:B-1----:R-:W-:-:S02]  /*2cf0*/  LOP3.LUT P3, RZ, R6, 0x1, RZ, 0xc0, !PT ;  /* 0x0000000106ff7812 */ /* 0x002fc4000786c0ff */
[----:B------:R-:W-:-:S04]  /*2d00*/  SEL R5, RZ, 0x1, P0 ;  /* 0x00000001ff057807 */ /* 0x000fc80000000000 */
[----:B------:R-:W-:Y:S02]  /*2d10*/  LOP3.LUT R8, R8, R5, RZ, 0x3c, !PT ;  /* 0x0000000508087212 */ /* 0x000fe400078e3cff */
[----:B--2---:R-:W-:-:S04]  /*2d20*/  SEL R0, RZ, 0x1, P1 ;  /* 0x00000001ff007807 */ /* 0x004fc80000800000 */
[----:B------:R-:W-:Y:S01]  /*2d30*/  LOP3.LUT R9, R9, R0, RZ, 0x3c, !PT ;  /* 0x0000000009097212 */ /* 0x000fe200078e3cff */
[----:B------:R-:W-:Y:S06]  /*2d40*/  @P3 BRA `(.L_x_53) ;  /* 0xfffffffc002c3947 */ /* 0x000fec000383ffff */
[----:B------:R-:W-:Y:S01]  /*2d50*/  ULEA UR5, UR6, UR37, 0x3 ;  /* 0x0000002506057291 */ /* 0x000fe2000f8e18ff */
[----:B------:R-:W-:-:S08]  /*2d60*/  SHF.L.U32 R3, R12, 0x1f, RZ ;  /* 0x0000001f0c037819 */ /* 0x000fd000000006ff */
[----:B------:R-:W1:Y:S02]  /*2d70*/  SYNCS.PHASECHK.TRANS64 P0, [UR5+0xb0], R3 ;  /* 0x0000b003ff0075a7 */ /* 0x000e640008001005 */
[----:B-1----:R-:W-:Y:S05]  /*2d80*/  @P0 BRA `(.L_x_54) ;  /* 0x0000000000080947 */ /* 0x002fea0003800000 */
[----:B------:R-:W1:Y:S02]  /*2d90*/  SYNCS.PHASECHK.TRANS64.TRYWAIT P0, [UR5+0xb0], R3 ;  /* 0x0000b003ff0075a7 */ /* 0x000e640008001105 */
[----:B-1----:R-:W-:Y:S05]  /*2da0*/  @!P0 BRA `(.L_x_55) ;  /* 0x0000007800b08947 */ /* 0x002fea0003800000 */
.L_x_54:
[----:B------:R-:W-:-:S04]  /*2db0*/  UIADD3 UR4, UPT, UPT, UR6, 0x1, URZ ;  /* 0x0000000106047890 */ /* 0x000fc8000fffe0ff */
[----:B------:R-:W-:-:S04]  /*2dc0*/  UISETP.NE.AND UP0, UPT, UR4, 0x2, UPT ;  /* 0x000000020400788c */ /* 0x000fc8000bf05270 */
[----:B------:R-:W-:Y:S02]  /*2dd0*/  USEL UR7, URZ, 0x1, UP0 ;  /* 0x00000001ff077887 */ /* 0x000fe40008000000 */
[----:B------:R-:W-:-:S04]  /*2de0*/  USEL UR4, UR4, URZ, UP0 ;  /* 0x000000ff04047287 */ /* 0x000fc80008000000 */
[----:B------:R-:W-:Y:S01]  /*2df0*/  ULEA UR4, UR4, UR37, 0x3 ;  /* 0x0000002504047291 */ /* 0x000fe2000f8e18ff */
[----:B-1----:R-:W-:-:S04]  /*2e00*/  LOP3.LUT R3, R12, UR7, RZ, 0x3c, !PT ;  /* 0x000000070c037c12 */ /* 0x002fc8000f8e3cff */
[----:B------:R-:W-:-:S04]  /*2e10*/  SHF.L.U32 R0, R3, 0x1f, RZ ;  /* 0x0000001f03007819 */ /* 0x000fc800000006ff */
[----:B------:R-:W1:Y:S02]  /*2e20*/  SYNCS.PHASECHK.TRANS64 P0, [UR4+0xb0], R0 ;  /* 0x0000b000ff0075a7 */ /* 0x000e640008001004 */
[----:B-1----:R-:W-:Y:S05]  /*2e30*/  @P0 EXIT ;  /* 0x000000000000094d */ /* 0x002fea0003800000 */
[----:B------:R-:W-:Y:S02]  /*2e40*/  SHF.L.U32 R3, R3, 0x1f, RZ ;  /* 0x0000001f03037819 */ /* 0x000fe400000006ff */
[----:B------:R-:W-:-:S07]  /*2e50*/  MOV R0, UR4 ;  /* 0x0000000400007c02 */ /* 0x000fce0008000f00 */
.L_x_56:
[----:B-1----:R1:W2:Y:S02]  /*2e60*/  SYNCS.PHASECHK.TRANS64.TRYWAIT P0, [R0+URZ+0xb0], R3 ;  /* 0x0000b003000075a7 */ /* 0x0022a400080011ff */
[----:B--2---:R-:W-:Y:S05]  /*2e70*/  @!P0 NANOSLEEP.SYNCS 0x989680 ;  /* 0x009896800000895d */ /* 0x004fea0003900000 */
[----:B------:R-:W2:Y:S02]  /*2e80*/  @!P0 SYNCS.PHASECHK.TRANS64 P0, [R0+URZ+0xb0], R3 ;  /* 0x0000b003000085a7 */ /* 0x000ea400080010ff */
[----:B--2---:R-:W-:Y:S05]  /*2e90*/  @P0 EXIT ;  /* 0x000000000000094d */ /* 0x004fea0003800000 */
[----:B------:R-:W-:Y:S05]  /*2ea0*/  BRA `(.L_x_56) ;  /* 0xfffffffc00ec7947 */ /* 0x000fea000383ffff */
.L_x_49:
[----:B------:R-:W-:Y:S05]  /*2eb0*/  BRA.U UP4, `(.L_x_57) ;  /* 0x0000001104907547 */ /* 0x000fea000b800000 */
[----:B------:R-:W-:Y:S01]  /*2ec0*/  UMOV UR4, 0x40 ;  /* 0x0000004000047882 */ /* 0x000fe20000000000 */
[----:B------:R-:W-:Y:S01]  /*2ed0*/  NOP ;  /* 0x0000000000007918 */ /* 0x000fe20000000000 */
[----:B------:R-:W-:Y:S01]  /*2ee0*/  ULEA UR4, UR37, UR4, 0x18 ;  /* 0x0000000425047291 */ /* 0x000fe2000f8ec0ff */
[----:B------:R-:W-:Y:S02]  /*2ef0*/  UMOV UR5, 0x400 ;  /* 0x0000040000057882 */ /* 0x000fe40000000000 */
[----:B------:R-:W-:-:S06]  /*2f00*/  ULEA UR37, UR37, UR5, 0x18 ;  /* 0x0000000525257291 */ /* 0x000fcc000f8ec0ff */
[----:B------:R-:W1:Y:S02]  /*2f10*/  LDS.U8 R2, [UR4+0x1c] ;  /* 0x00001c04ff027984 */ /* 0x000e640008000000 */
[----:B-1----:R-:W-:-:S13]  /*2f20*/  ISETP.NE.AND P0, PT, R2, RZ, PT ;  /* 0x000000ff0200720c */ /* 0x002fda0003f05270 */
[----:B------:R-:W-:Y:S05]  /*2f30*/  @P0 BRA `(.L_x_58) ;  /* 0x0000000400080947 */ /* 0x000fea0003800000 */
[----:B------:R-:W-:Y:S02]  /*2f40*/  UISETP.NE.U32.AND UP0, UPT, UR9, 0x1, UPT ;  /* 0x000000010900788c */ /* 0x000fe4000bf05070 */
[----:B------:R-:W-:-:S07]  /*2f50*/  UIADD3 UR6, UPT, UPT, UR4, 0x8, URZ ;  /* 0x0000000804067890 */ /* 0x000fce000fffe0ff */
[----:B------:R-:W-:Y:S05]  /*2f60*/  BRA.U !UP0, `(.L_x_59) ;  /* 0x00000001089c7547 */ /* 0x000fea000b800000 */
[----:B------:R-:W-:Y:S01]  /*2f70*/  ELECT P0, URZ, PT ;  /* 0x0000000000ff782f */ /* 0x000fe20003800000 */
[----:B------:R-:W-:-:S12]  /*2f80*/  BSSY B0, `(.L_x_59) ;  /* 0x0000025000007945 */ /* 0x000fd80003800000 */
[----:B------:R-:W-:Y:S05]  /*2f90*/  @!P0 BRA `(.L_x_60) ;  /* 0x00000000008c8947 */ /* 0x000fea0003800000 */
[----:B------:R-:W-:-:S05]  /*2fa0*/  UMOV UR5, 0x10 ;  /* 0x0000001000057882 */ /* 0x000fca0000000000 */
[----:B------:R-:W-:Y:S04]  /*2fb0*/  DEPBAR.LE SB1, 0x36 ;  /* 0x00009d800000791a */ /* 0x000fe80000000000 */
[----:B------:R-:W1:Y:S02]  /*2fc0*/  UTCATOMSWS.2CTA.FIND_AND_SET.ALIGN UP1, UR5, UR5 ;  /* 0x00000005000575e3 */ /* 0x000e640008220800 */
[----:B-1----:R-:W-:Y:S01]  /*2fd0*/  MOV R11, UR5 ;  /* 0x00000005000b7c02 */ /* 0x002fe20008000f00 */
[----:B------:R-:W-:Y:S06]  /*2fe0*/  BRA.U UP1, `(.L_x_61) ;  /* 0x0000000101187547 */ /* 0x000fec000b800000 */
.L_x_62:
[----:B------:R-:W-:Y:S05]  /*2ff0*/  NANOSLEEP 0x64 ;  /* 0x000000640000795d */ /* 0x000fea0003800000 */
[----:B------:R-:W-:-:S05]  /*3000*/  UMOV UR5, 0x10 ;  /* 0x0000001000057882 */ /* 0x000fca0000000000 */
[----:B------:R-:W-:Y:S04]  /*3010*/  DEPBAR.LE SB1, 0x36 ;  /* 0x00009d800000791a */ /* 0x000fe80000000000 */
[----:B------:R-:W1:Y:S02]  /*3020*/  UTCATOMSWS.2CTA.FIND_AND_SET.ALIGN UP1, UR5, UR5 ;  /* 0x00000005000575e3 */ /* 0x000e640008220800 */
[----:B-1----:R-:W-:Y:S01]  /*3030*/  MOV R11, UR5 ;  /* 0x00000005000b7c02 */ /* 0x002fe20008000f00 */
[----:B------:R-:W-:Y:S05]  /*3040*/  BRA.U !UP1, `(.L_x_62) ;  /* 0xfffffffd09e87547 */ /* 0x000fea000b83ffff */
.L_x_61:
[----:B------:R-:W1:Y:S01]  /*3050*/  LDS R5, [UR4+0x10] ;  /* 0x00001004ff057984 */ /* 0x000e620008000800 */
[----:B------:R-:W-:Y:S01]  /*3060*/  IMAD.U32 R3, RZ, RZ, UR37 ;  /* 0x00000025ff037e24 */ /* 0x000fe2000f8e00ff */
[----:B------:R-:W-:-:S03]  /*3070*/  MOV R2, UR8 ;  /* 0x0000000800027c02 */ /* 0x000fc60008000f00 */
[----:B------:R-:W-:Y:S01]  /*3080*/  VIADD R3, R3, 0x130 ;  /* 0x0000013003037836 */ /* 0x000fe20000000000 */
[----:B-1----:R-:W-:-:S04]  /*3090*/  SHF.L.U32 R5, R5, 0x1f, RZ ;  /* 0x0000001f05057819 */ /* 0x002fc800000006ff */
[----:B------:R-:W1:Y:S02]  /*30a0*/  SYNCS.PHASECHK.TRANS64.TRYWAIT P0, [UR4+0x8], R5 ;  /* 0x00000805ff0075a7 */ /* 0x000e640008001104 */
[----:B-1----:R-:W-:Y:S05]  /*30b0*/  @P0 BRA `(.L_x_63) ;  /* 0x0000000000080947 */ /* 0x002fea0003800000 */
[----:B------:R-:W1:Y:S02]  /*30c0*/  SYNCS.PHASECHK.TRANS64.TRYWAIT P0, [UR4+0x8], R5 ;  /* 0x00000805ff0075a7 */ /* 0x000e640008001104 */
[----:B-1----:R-:W-:Y:S05]  /*30d0*/  @!P0 BRA `(.L_x_64) ;  /* 0x0000007400fc8947 */ /* 0x002fea0003800000 */
.L_x_63:
[----:B-1----:R-:W-:Y:S01]  /*30e0*/  HFMA2 R4, -RZ, RZ, 0, 5.9604644775390625e-08 ;  /* 0x00000001ff047431 */ /* 0x002fe200000001ff */
[----:B------:R-:W-:Y:S01]  /*30f0*/  UPRMT UR5, UR8, 0x654, UR6 ;  /* 0x0000065408057896 */ /* 0x000fe20008000006 */
[----:B------:R-:W-:Y:S01]  /*3100*/  IMAD.MOV.U32 R6, RZ, RZ, 0xffff ;  /* 0x0000ffffff067424 */ /* 0x000fe200078e00ff */
[----:B------:R-:W-:Y:S01]  /*3110*/  PRMT R2, R2, 0x654, R3 ;  /* 0x0000065402027816 */ /* 0x000fe20000000003 */
[----:B------:R-:W-:Y:S02]  /*3120*/  IMAD.MOV.U32 R5, RZ, RZ, 0x4 ;  /* 0x00000004ff057424 */ /* 0x000fe400078e00ff */
[----:B------:R-:W-:Y:S01]  /*3130*/  IMAD.SHL.U32 R9, R11, 0x20, RZ ;  /* 0x000000200b097824 */ /* 0x000fe200078e00ff */
[----:B------:R-:W-:Y:S02]  /*3140*/  MOV R3, UR5 ;  /* 0x0000000500037c02 */ /* 0x000fe40008000f00 */
[-C--:B------:R-:W-:Y:S01]  /*3150*/  SHF.L.U32 R7, R6, R11.reuse, RZ ;  /* 0x0000000b06077219 */ /* 0x080fe200000006ff */
[----:B------:R1:W-:Y:S01]  /*3160*/  SYNCS.ARRIVE.TRANS64.RED RZ, [UR5], R5 ;  /* 0x00000005ffff79a7 */ /* 0x0003e20008000405 */
[----:B------:R-:W-:Y:S01]  /*3170*/  SHF.L.U32 R6, R4, R11, RZ ;  /* 0x0000000b04067219 */ /* 0x000fe200000006ff */
[----:B------:R1:W-:Y:S04]  /*3180*/  STS [UR37+0x130], R9 ;  /* 0x00013009ff007988 */ /* 0x0003e80008000825 */
[----:B------:R1:W-:Y:S04]  /*3190*/  STAS [R2.64], R11 ;  /* 0x0000000b02007dbd */ /* 0x0003e8000c0008ff */
[----:B------:R1:W-:Y:S04]  /*31a0*/  ATOMS.OR RZ, [UR4+0x14], R7 ;  /* 0x00001407ffff798c */ /* 0x0003e8000b000004 */
[----:B------:R1:W-:Y:S04]  /*31b0*/  ATOMS.OR RZ, [UR4+0x18], R6 ;  /* 0x00001806ffff798c */ /* 0x0003e8000b000004 */
[----:B------:R1:W-:Y:S02]  /*31c0*/  ATOMS.XOR RZ, [UR4+0x10], R4 ;  /* 0x00001004ffff798c */ /* 0x0003e4000b800004 */
.L_x_60:
[----:B------:R-:W-:Y:S05]  /*31d0*/  BSYNC B0 ;  /* 0x0000000000007941 */ /* 0x000fea0003800000 */
.L_x_59:
[----:B------:R-:W-:Y:S05]  /*31e0*/  BRA.U UP0, `(.L_x_65) ;  /* 0x00000001006c7547 */ /* 0x000fea000b800000 */
[----:B------:R-:W-:-:S03]  /*31f0*/  UMOV UR5, 0xffffffff ;  /* 0xffffffff00057882 */ /* 0x000fc60000000000 */
[----:B------:R-:W-:Y:S05]  /*3200*/  BRA.DIV UR5, `(.L_x_66) ;  /* 0x0000007605c87947 */ /* 0x000fea000b800000 */
[----:B------:R-:W-:-:S13]  /*3210*/  ELECT P6, URZ, PT ;  /* 0x0000000000ff782f */ /* 0x000fda00038c0000 */
.L_x_159:
[----:B------:R-:W-:Y:S05]  /*3220*/  @!P6 BRA `(.L_x_65) ;  /* 0x00000000005ce947 */ /* 0x000fea0003800000 */
[----:B-1----:R-:W1:Y:S02]  /*3230*/  LDS R3, [UR4+0x10] ;  /* 0x00001004ff037984 */ /* 0x002e640008000800 */
[----:B-1----:R-:W-:-:S04]  /*3240*/  SHF.L.U32 R3, R3, 0x1f, RZ ;  /* 0x0000001f03037819 */ /* 0x002fc800000006ff */
[----:B------:R-:W1:Y:S02]  /*3250*/  SYNCS.PHASECHK.TRANS64.TRYWAIT P0, [UR4+0x8], R3 ;  /* 0x00000803ff0075a7 */ /* 0x000e640008001104 */
[----:B-1----:R-:W-:Y:S05]  /*3260*/  @P0 BRA `(.L_x_67) ;  /* 0x0000000000080947 */ /* 0x002fea0003800000 */
[----:B------:R-:W1:Y:S02]  /*3270*/  SYNCS.PHASECHK.TRANS64.TRYWAIT P0, [UR4+0x8], R3 ;  /* 0x00000803ff0075a7 */ /* 0x000e640008001104 */
[----:B-1----:R-:W-:Y:S05]  /*3280*/  @!P0 BRA `(.L_x_68) ;  /* 0x0000007400c88947 */ /* 0x002fea0003800000 */
.L_x_67:
[----:B------:R-:W2:Y:S01]  /*3290*/  LDS R5, [UR37+0x130] ;  /* 0x00013025ff057984 */ /* 0x000ea20008000800 */
[----:B-1----:R-:W-:Y:S02]  /*32a0*/  HFMA2 R2, -RZ, RZ, 0, 5.9604644775390625e-08 ;  /* 0x00000001ff027431 */ /* 0x002fe400000001ff */
[----:B------:R-:W-:Y:S01]  /*32b0*/  IMAD.MOV.U32 R3, RZ, RZ, 0xffff ;  /* 0x0000ffffff037424 */ /* 0x000fe200078e00ff */
[----:B------:R-:W-:Y:S01]  /*32c0*/  UPRMT UR5, UR8, 0x654, UR6 ;  /* 0x0000065408057896 */ /* 0x000fe20008000006 */
[----:B--2---:R-:W-:-:S03]  /*32d0*/  IMAD.SHL.U32 R4, R5, 0x20, RZ ;  /* 0x0000002005047824 */ /* 0x004fc600078e00ff */
[-C--:B------:R-:W-:Y:S02]  /*32e0*/  SHF.L.U32 R3, R3, R5.reuse, RZ ;  /* 0x0000000503037219 */ /* 0x080fe400000006ff */
[----:B------:R-:W-:Y:S01]  /*32f0*/  SHF.L.U32 R5, R2, R5, RZ ;  /* 0x0000000502057219 */ /* 0x000fe200000006ff */
[----:B------:R2:W-:Y:S04]  /*3300*/  STS [UR37+0x130], R4 ;  /* 0x00013004ff007988 */ /* 0x0005e80008000825 */
[----:B------:R2:W-:Y:S04]  /*3310*/  ATOMS.OR RZ, [UR4+0x14], R3 ;  /* 0x00001403ffff798c */ /* 0x0005e8000b000004 */
[----:B------:R2:W-:Y:S01]  /*3320*/  ATOMS.OR RZ, [UR4+0x18], R5 ;  /* 0x00001805ffff798c */ /* 0x0005e2000b000004 */
[----:B------:R-:W-:Y:S03]  /*3330*/  SYNCS.ARRIVE.TRANS64.RED.A1T0 RZ, [UR5], RZ ;  /* 0x000000ffffff79a7 */ /* 0x000fe60008100405 */
[----:B------:R2:W-:Y:S01]  /*3340*/  ATOMS.XOR RZ, [UR4+0x10], R2 ;  /* 0x00001002ffff798c */ /* 0x0005e2000b800004 */
[----:B------:R-:W-:Y:S05]  /*3350*/  BRA `(.L_x_65) ;  /* 0x0000000000107947 */ /* 0x000fea0003800000 */
.L_x_58:
[----:B------:R-:W-:-:S05]  /*3360*/  MOV R2, 0xffffffff ;  /* 0xffffffff00027802 */ /* 0x000fca0000000f00 */
[----:B------:R1:W-:Y:S02]  /*3370*/  STS [UR37+0x130], R2 ;  /* 0x00013002ff007988 */ /* 0x0003e40008000825 */
[----:B-1----:R-:W-:Y:S02]  /*3380*/  MOV R2, 0x33a0 ;  /* 0x000033a000027802 */ /* 0x002fe40000000f00 */
[----:B-----5:R-:W-:Y:S05]  /*3390*/  CALL.REL.NOINC `($__internal_1_$__cuda_sm10x_tcgen05_guardrail_trap_phase_invalid_during_alloc) ;  /* 0x0000007c00247944 */ /* 0x020fea0003c00000 */
.L_x_65:
[----:B------:R-:W-:Y:S05]  /*33a0*/  WARPSYNC.ALL ;  /* 0x0000000000007948 */ /* 0x000fea0003800000 */
[----:B------:R-:W3:Y:S01]  /*33b0*/  S2UR UR11, SR_CgaCtaId ;  /* 0x00000000000b79c3 */ /* 0x000ee20000008800 */
[----:B------:R-:W-:Y:S01]  /*33c0*/  UMOV UR4, 0x400 ;  /* 0x0000040000047882 */ /* 0x000fe20000000000 */
[----:B------:R-:W-:-:S06]  /*33d0*/  NOP ;  /* 0x0000000000007918 */ /* 0x000fcc0000000000 */
[----:B------:R-:W-:Y:S06]  /*33e0*/  BAR.ARV 0x6, 0xa0 ;  /* 0x0182800000007b1d */ /* 0x000fec0000002000 */
[----:B------:R-:W4:Y:S01]  /*33f0*/  LDCU UR5, c[0x0][0x38c] ;  /* 0x00007180ff0577ac */ /* 0x000f220008000800 */
[----:B------:R-:W-:Y:S01]  /*3400*/  LOP3.LUT R0, R0, 0xffff, RZ, 0xc0, !PT ;  /* 0x0000ffff00007812 */ /* 0x000fe200078ec0ff */
[----:B-1----:R-:W-:Y:S01]  /*3410*/  IMAD.MOV.U32 R9, RZ, RZ, 0x1 ;  /* 0x00000001ff097424 */ /* 0x002fe200078e00ff */
[----:B------:R-:W-:Y:S01]  /*3420*/  LOP3.LUT R8, R8, 0xffff, RZ, 0xc0, !PT ;  /* 0x0000ffff08087812 */ /* 0x000fe200078ec0ff */
[----:B------:R-:W-:Y:S01]  /*3430*/  UMOV UR17, URZ ;  /* 0x000000ff00117c82 */ /* 0x000fe20008000000 */
[----:B------:R-:W-:Y:S01]  /*3440*/  R2UR UR12, R0 ;  /* 0x00000000000c72ca */ /* 0x000fe200000e0000 */
[----:B------:R-:W-:Y:S01]  /*3450*/  UMOV UR16, URZ ;  /* 0x000000ff00107c82 */ /* 0x000fe20008000000 */
[----:B------:R-:W-:Y:S01]  /*3460*/  R2UR UR13, R8 ;  /* 0x00000000080d72ca */ /* 0x000fe200000e0000 */
[----:B------:R-:W-:Y:S01]  /*3470*/  IMAD.MOV.U32 R8, RZ, RZ, RZ ;  /* 0x000000ffff087224 */ /* 0x000fe200078e00ff */
[----:B------:R-:W-:Y:S01]  /*3480*/  UMOV UR15, URZ ;  /* 0x000000ff000f7c82 */ /* 0x000fe20008000000 */
[----:B---3--:R-:W-:-:S02]  /*3490*/  ULEA UR11, UR11, UR4, 0x18 ;  /* 0x000000040b0b7291 */ /* 0x008fc4000f8ec0ff */
[----:B------:R-:W-:Y:S02]  /*34a0*/  UISETP.NE.AND UP2, UPT, UR9, URZ, UPT ;  /* 0x000000ff0900728c */ /* 0x000fe4000bf45270 */
[----:B------:R-:W-:Y:S02]  /*34b0*/  UIADD3 UR14, UPT, UPT, UR11, 0xa400, URZ ;  /* 0x0000a4000b0e7890 */ /* 0x000fe4000fffe0ff */
[----:B------:R-:W-:Y:S02]  /*34c0*/  UIADD3 UR4, UPT, UPT, UR11, 0x22400, URZ ;  /* 0x000224000b047890 */ /* 0x000fe4000fffe0ff */
[----:B----4-:R-:W-:Y:S01]  /*34d0*/  UIADD3 UR5, UPT, UPT, UR5, 0x7f, URZ ;  /* 0x0000007f05057890 */ /* 0x010fe2000fffe0ff */
[----:B--2---:R-:W1:Y:S01]  /*34e0*/  LDS R2, [UR11+0x130] ;  /* 0x0001300bff027984 */ /* 0x004e620008000800 */
[----:B------:R-:W-:Y:S02]  /*34f0*/  USHF.R.U32.HI UR14, URZ, 0x4, UR14 ;  /* 0x00000004ff0e7899 */ /* 0x000fe4000801160e */
[----:B------:R-:W-:-:S02]  /*3500*/  USHF.R.S32.HI UR10, URZ, 0x1f, UR5 ;  /* 0x0000001fff0a7899 */ /* 0x000fc40008011405 */
[----:B------:R-:W-:Y:S02]  /*3510*/  USHF.R.U32.HI UR4, URZ, 0x4, UR4 ;  /* 0x00000004ff047899 */ /* 0x000fe40008011604 */
[----:B------:R-:W-:Y:S02]  /*3520*/  ULEA.HI UR10, UR10, UR5, URZ, 0x7 ;  /* 0x000000050a0a7291 */ /* 0x000fe4000f8f38ff */
[----:B------:R-:W-:Y:S02]  /*3530*/  ULOP3.LUT UR14, UR14, 0x3fff, URZ, 0xc0, !UPT ;  /* 0x00003fff0e0e7892 */ /* 0x000fe4000f8ec0ff */
[----:B------:R-:W-:Y:S02]  /*3540*/  USHF.R.S32.HI UR10, URZ, 0x7, UR10 ;  /* 0x00000007ff0a7899 */ /* 0x000fe4000801140a */
[----:B------:R-:W-:Y:S02]  /*3550*/  ULOP3.LUT UR4, UR4, 0x3fff, URZ, 0xc0, !UPT ;  /* 0x00003fff04047892 */ /* 0x000fe4000f8ec0ff */
[----:B------:R-:W-:Y:S01]  /*3560*/  UISETP.LT.AND UP0, UPT, UR10, 0x1, UPT ;  /* 0x000000010a00788c */ /* 0x000fe2000bf01270 */
[----:B------:R-:W-:Y:S01]  /*3570*/  UMOV UR24, 0x0 ;  /* 0x0000000000187882 */ /* 0x000fe20000000000 */
[----:B------:R-:W-:Y:S01]  /*3580*/  UMOV UR25, 0x103004a0 ;  /* 0x103004a000197882 */ /* 0x000fe20000000000 */
[----:B------:R-:W-:-:S02]  /*3590*/  ULOP3.LUT UR14, UR14, 0x10000, URZ, 0xfc, !UPT ;  /* 0x000100000e0e7892 */ /* 0x000fc4000f8efcff */
[----:B------:R-:W-:Y:S02]  /*35a0*/  ULOP3.LUT UR4, UR4, 0x10000, URZ, 0xfc, !UPT ;  /* 0x0001000004047892 */ /* 0x000fe4000f8efcff */
[----:B------:R-:W-:Y:S01]  /*35b0*/  USEL UR23, UR10, 0x1, !UP0 ;  /* 0x000000010a177887 */ /* 0x000fe2000c000000 */
[----:B------:R-:W-:Y:S01]  /*35c0*/  UMOV UR32, 0x0 ;  /* 0x0000000000207882 */ /* 0x000fe20000000000 */
[----:B------:R-:W-:Y:S01]  /*35d0*/  UMOV UR33, 0x103004a0 ;  /* 0x103004a000217882 */ /* 0x000fe20000000000 */
[----:B------:R-:W-:Y:S01]  /*35e0*/  UMOV UR30, 0x0 ;  /* 0x00000000001e7882 */ /* 0x000fe20000000000 */
[----:B------:R-:W-:Y:S01]  /*35f0*/  UMOV UR31, 0x103004a0 ;  /* 0x103004a0001f7882 */ /* 0x000fe20000000000 */
[----:B------:R-:W-:Y:S01]  /*3600*/  UMOV UR28, 0x0 ;  /* 0x00000000001c7882 */ /* 0x000fe20000000000 */
[----:B------:R-:W-:Y:S01]  /*3610*/  UMOV UR29, 0x103004a0 ;  /* 0x103004a0001d7882 */ /* 0x000fe20000000000 */
[----:B-1----:R-:W-:Y:S02]  /*3620*/  R2UR UR18, R2 ;  /* 0x00000000021272ca */ /* 0x002fe400000e0000 */
[----:B------:R-:W-:-:S13]  /*3630*/  CS2R R2, SRZ ;  /* 0x0000000000027805 */ /* 0x000fda000001ff00 */
.L_x_76:
[C---:B------:R-:W-:Y:S02]  /*3640*/  LEA R0, R8.reuse, UR11, 0x3 ;  /* 0x0000000b08007c11 */ /* 0x040fe4000f8e18ff */
[----:B------:R-:W-:Y:S02]  /*3650*/  SHF.L.U32 R5, R3, 0x1f, RZ ;  /* 0x0000001f03057819 */ /* 0x000fe400000006ff */
[----:B------:R-:W-:Y:S02]  /*3660*/  LEA R4, R8, UR11, 0x4 ;  /* 0x0000000b08047c11 */ /* 0x000fe4000f8e20ff */
[----:B------:R-:W1:Y:S02]  /*3670*/  SYNCS.PHASECHK.TRANS64.TRYWAIT P0, [R0+URZ+0xa0], R5 ;  /* 0x0000a005000075a7 */ /* 0x000e6400080011ff */
[----:B-1-34-:R-:W-:Y:S05]  /*3680*/  @!P0 BRA `(.L_x_69) ;  /* 0x0000007000e08947 */ /* 0x01afea0003800000 */
.L_x_160:
[----:B-1----:R-:W1:Y:S01]  /*3690*/  LDS.128 R4, [R4+0x110] ;  /* 0x0001100004047984 */ /* 0x002e620000000c00 */
[----:B------:R-:W-:Y:S02]  /*36a0*/  VIADD R0, R0, 0xb0 ;  /* 0x000000b000007836 */ /* 0x000fe40000000000 */
[----:B------:R-:W-:Y:S01]  /*36b0*/  VIADD R8, R8, 0x1 ;  /* 0x0000000108087836 */ /* 0x000fe20000000000 */
[----:B------:R-:W-:Y:S01]  /*36c0*/  @!PT LDS RZ, [RZ] ;  /* 0x00000000fffff984 */ /* 0x000fe20000000800 */
[----:B------:R-:W-:Y:S01]  /*36d0*/  @!PT LDS RZ, [RZ] ;  /* 0x00000000fffff984 */ /* 0x000fe20000000800 */
[----:B------:R-:W-:Y:S01]  /*36e0*/  @!PT LDS RZ, [RZ] ;  /* 0x00000000fffff984 */ /* 0x000fe20000000800 */
[----:B------:R-:W-:Y:S01]  /*36f0*/  @!PT LDS RZ, [RZ] ;  /* 0x00000000fffff984 */ /* 0x000fe20000000800 */
[----:B------:R2:W-:Y:S06]  /*3700*/  MEMBAR.ALL.CTA ;  /* 0x0000000000007992 */ /* 0x0005ec0000008000 */
[----:B--2---:R-:W2:Y:S01]  /*3710*/  FENCE.VIEW.ASYNC.S ;  /* 0x00000000000073c6 */ /* 0x004ea20000000000 */
[----:B------:R-:W-:-:S04]  /*3720*/  PRMT R0, RZ, 0x654, R0 ;  /* 0x00000654ff007816 */ /* 0x000fc80000000000 */
[----:B--2---:R2:W-:Y:S01]  /*3730*/  SYNCS.ARRIVE.TRANS64.RED.A1T0 RZ, [R0+URZ], RZ ;  /* 0x000000ff00ff79a7 */ /* 0x0045e200081004ff */
[----:B-1----:R-:W-:Y:S01]  /*3740*/  LOP3.LUT P1, RZ, R6, 0x1, RZ, 0xc0, !PT ;  /* 0x0000000106ff7812 */ /* 0x002fe2000782c0ff */
[----:B--2---:R-:W-:-:S12]  /*3750*/  BRA.U UP2, `(.L_x_70) ;  /* 0x0000000502087547 */ /* 0x004fd8000b800000 */
[----:B------:R-:W1:Y:S01]  /*3760*/  LDCU UR5, c[0x0][0x38c] ;  /* 0x00007180ff0577ac */ /* 0x000e620008000800 */
[----:B------:R-:W-:Y:S02]  /*3770*/  PLOP3.LUT P2, PT, PT, PT, PT, 0x80, 0x8 ;  /* 0x000000000008781c */ /* 0x000fe40003f4f070 */
[----:B------:R-:W-:Y:S01]  /*3780*/  SHF.L.U32 R5, R9, 0x1f, RZ ;  /* 0x0000001f09057819 */ /* 0x000fe200000006ff */
[----:B------:R-:W-:Y:S02]  /*3790*/  ULEA UR19, UR17, UR11, 0x3 ;  /* 0x0000000b11137291 */ /* 0x000fe4000f8e18ff */
[----:B------:R-:W-:Y:S02]  /*37a0*/  UIMAD UR20, UR17, 0xc0, UR18 ;  /* 0x000000c0111478a4 */ /* 0x000fe4000f8e0212 */
[----:B-1----:R-:W-:-:S06]  /*37b0*/  UISETP.GE.AND UP0, UPT, UR5, 0x1, UPT ;  /* 0x000000010500788c */ /* 0x002fcc000bf06270 */
[----:B------:R-:W-:-:S05]  /*37c0*/  PLOP3.LUT P0, PT, PT, PT, UP0, 0x80, 0x8 ;  /* 0x000000000008781c */ /* 0x000fca0003f0f008 */
[----:B------:R-:W-:-:S08]  /*37d0*/  @UP0 ULEA UR5, UR16, UR11, 0x3 ;  /* 0x0000000b10050291 */ /* 0x000fd0000f8e18ff */
[----:B------:R-:W-:-:S04]  /*37e0*/  @P0 SHF.L.U32 R0, R2, 0x1f, RZ ;  /* 0x0000001f02000819 */ /* 0x000fc800000006ff */
[----:B------:R1:W2:Y:S01]  /*37f0*/  @P0 SYNCS.PHASECHK.TRANS64.TRYWAIT P2, [UR5], R0 ;  /* 0x00000000ff0005a7 */ /* 0x0002a20008041105 */
[----:B------:R-:W3:Y:S02]  /*3800*/  SYNCS.PHASECHK.TRANS64.TRYWAIT P0, [UR19+0xd0], R5 ;  /* 0x0000d005ff0075a7 */ /* 0x000ee40008001113 */
[----:B-123--:R-:W-:Y:S05]  /*3810*/  @!P0 BRA `(.L_x_71) ;  /* 0x0000007000908947 */ /* 0x00efea0003800000 */
.L_x_162:
[----:B------:R-:W-:Y:S01]  /*3820*/  UMOV UR22, UR15 ;  /* 0x0000000f00167c82 */ /* 0x000fe20008000000 */
[----:B------:R-:W-:Y:S05]  /*3830*/  BRA.U !UP0, `(.L_x_72) ;  /* 0x0000000108c07547 */ /* 0x000fea000b800000 */
[----:B------:R-:W-:Y:S02]  /*3840*/  UIADD3 UR22, UPT, UPT, UR23, UR15, URZ ;  /* 0x0000000f17167290 */ /* 0x000fe4000fffe0ff */
[----:B------:R-:W-:Y:S01]  /*3850*/  UPLOP3.LUT UP3, UPT, UPT, UPT, UPT, 0x40, 0x4 ;  /* 0x000000000004789c */ /* 0x000fe20003f6e870 */
[----:B------:R-:W-:Y:S01]  /*3860*/  UMOV UR21, UR10 ;  /* 0x0000000a00157c82 */ /* 0x000fe20008000000 */
[----:B------:R-:W-:-:S09]  /*3870*/  UMOV UR5, UR16 ;  /* 0x0000001000057c82 */ /* 0x000fd20008000000 */
.L_x_75:
[----:B--2---:R-:W-:Y:S01]  /*3880*/  ULEA UR7, UR5, UR11, 0x3 ;  /* 0x0000000b05077291 */ /* 0x004fe2000f8e18ff */
[----:B---3--:R-:W-:Y:S11]  /*3890*/  @P2 BRA `(.L_x_73) ;  /* 0x00000000000c2947 */ /* 0x008ff60003800000 */
[----:B-1----:R-:W-:Y:S04]  /*38a0*/  SHF.L.U32 R5, R2, 0x1f, RZ ;  /* 0x0000001f02057819 */ /* 0x002fe800000006ff */
[----:B------:R-:W1:Y:S02]  /*38b0*/  SYNCS.PHASECHK.TRANS64.TRYWAIT P0, [UR7], R5 ;  /* 0x00000005ff0075a7 */ /* 0x000e640008001107 */
[----:B-1----:R-:W-:Y:S05]  /*38c0*/  @!P0 BRA `(.L_x_74) ;  /* 0x00000070007c8947 */ /* 0x002fea0003800000 */
.L_x_73:
[----:B------:R-:W-:Y:S01]  /*38d0*/  UISETP.NE.AND UP0, UPT, UR21, 0x1, UPT ;  /* 0x000000011500788c */ /* 0x000fe2000bf05270 */
[----:B------:R-:W-:Y:S01]  /*38e0*/  PLOP3.LUT P2, PT, PT, PT, PT, 0x80, 0x8 ;  /* 0x000000000008781c */ /* 0x000fe20003f4f070 */
[----:B------:R-:W-:Y:S02]  /*38f0*/  UIADD3 UR16, UPT, UPT, UR5, 0x1, URZ ;  /* 0x0000000105107890 */ /* 0x000fe4000fffe0ff */
[----:B------:R-:W-:Y:S02]  /*3900*/  UIMAD UR6, UR5, 0x300, UR4 ;  /* 0x00000300050678a4 */ /* 0x000fe4000f8e0204 */
[----:B------:R-:W-:Y:S01]  /*3910*/  UISETP.NE.AND UP1, UPT, UR16, 0x6, UPT ;  /* 0x000000061000788c */ /* 0x000fe2000bf25270 */
[----:B------:R-:W-:Y:S01]  /*3920*/  PLOP3.LUT P0, PT, PT, PT, UP0, 0x80, 0x8 ;  /* 0x000000000008781c */ /* 0x000fe20003f0f008 */
[----:B------:R-:W-:Y:S02]  /*3930*/  ULEA UR34, UR5, UR14, 0xa ;  /* 0x0000000e05227291 */ /* 0x000fe4000f8e50ff */
[----:B------:R-:W-:Y:S02]  /*3940*/  USEL UR27, URZ, 0x1, UP1 ;  /* 0x00000001ff1b7887 */ /* 0x000fe40008800000 */
[----:B------:R-:W-:Y:S02]  /*3950*/  USEL UR16, UR16, URZ, UP1 ;  /* 0x000000ff10107287 */ /* 0x000fe40008800000 */
[----:B------:R-:W-:Y:S02]  /*3960*/  UIADD3 UR46, UPT, UPT, UR6, 0x2, URZ ;  /* 0x00000002062e7890 */ /* 0x000fe4000fffe0ff */
[----:B------:R-:W-:Y:S01]  /*3970*/  @UP0 ULEA UR26, UR16, UR11, 0x3 ;  /* 0x0000000b101a0291 */ /* 0x000fe2000f8e18ff */
[----:B------:R-:W-:Y:S01]  /*3980*/  LOP3.LUT R2, R2, UR27, RZ, 0x3c, !PT ;  /* 0x0000001b02027c12 */ /* 0x000fe2000f8e3cff */
[----:B------:R-:W-:Y:S02]  /*3990*/  UIADD3 UR44, UPT, UPT, UR34, 0x2, URZ ;  /* 0x00000002222c7890 */ /* 0x000fe4000fffe0ff */
[----:B------:R-:W-:Y:S01]  /*39a0*/  UIADD3 UR42, UPT, UPT, UR6, 0x4, URZ ;  /* 0x00000004062a7890 */ /* 0x000fe2000fffe0ff */
[----:B-1----:R-:W-:Y:S01]  /*39b0*/  @P0 SHF.L.U32 R0, R2, 0x1f, RZ ;  /* 0x0000001f02000819 */ /* 0x002fe200000006ff */
[----:B------:R-:W-:Y:S02]  /*39c0*/  UIADD3 UR40, UPT, UPT, UR34, 0x4, URZ ;  /* 0x0000000422287890 */ /* 0x000fe4000fffe0ff */
[----:B------:R-:W-:Y:S01]  /*39d0*/  UIADD3 UR38, UPT, UPT, UR6, 0x6, URZ ;  /* 0x0000000606267890 */ /* 0x000fe2000fffe0ff */
[----:B------:R2:W3:Y:S01]  /*39e0*/  @P0 SYNCS.PHASECHK.TRANS64.TRYWAIT P2, [UR26], R0 ;  /* 0x00000000ff0005a7 */ /* 0x0004e2000804111a */
[----:B------:R-:W-:Y:S02]  /*39f0*/  UIADD3 UR36, UPT, UPT, UR34, 0x6, URZ ;  /* 0x0000000622247890 */ /* 0x000fe4000fffe0ff */
[----:B------:R-:W-:Y:S02]  /*3a00*/  UIADD3 UR26, UPT, UPT, UR7, 0x30, URZ ;  /* 0x00000030071a7890 */ /* 0x000fe4000fffe0ff */
[----:B------:R-:W-:Y:S02]  /*3a10*/  UIADD3 UR15, UPT, UPT, UR15, 0x1, URZ ;  /* 0x000000010f0f7890 */ /* 0x000fe4000fffe0ff */
[----:B------:R-:W-:Y:S02]  /*3a20*/  UIADD3 UR21, UPT, UPT, UR21, -0x1, URZ ;  /* 0xffffffff15157890 */ /* 0x000fe4000fffe0ff */
[----:B------:R-:W-:Y:S01]  /*3a30*/  UISETP.NE.AND UP0, UPT, UR15, UR22, UPT ;  /* 0x000000160f00728c */ /* 0x000fe2000bf05270 */
[----:B------:R-:W-:Y:S01]  /*3a40*/  UMOV UR7, 0x40004040 ;  /* 0x4000404000077882 */ /* 0x000fe20000000000 */
[----:B------:R-:W-:Y:S01]  /*3a50*/  UMOV UR35, 0x40004040 ;  /* 0x4000404000237882 */ /* 0x000fe20000000000 */
[----:B------:R-:W-:Y:S01]  /*3a60*/  UMOV UR47, 0x40004040 ;  /* 0x40004040002f7882 */ /* 0x000fe20000000000 */
[----:B------:R2:W-:Y:S01]  /*3a70*/  UTCIMMA.2CTA gdesc[UR34], gdesc[UR6], tmem[UR20], tmem[UR24], idesc[UR25], UP3 ;  /* 0x00ff1806220075ea */ /* 0x0005e20009a00114 */
[----:B------:R-:W-:Y:S01]  /*3a80*/  UPLOP3.LUT UP3, UPT, UPT, UPT, UPT, 0x80, 0x8 ;  /* 0x000000000008789c */ /* 0x000fe20003f6f070 */
[----:B------:R-:W-:Y:S01]  /*3a90*/  UMOV UR45, 0x40004040 ;  /* 0x40004040002d7882 */ /* 0x000fe20000000000 */
[----:B------:R-:W-:Y:S01]  /*3aa0*/  UMOV UR43, 0x40004040 ;  /* 0x40004040002b7882 */ /* 0x000fe20000000000 */
[----:B------:R2:W-:Y:S01]  /*3ab0*/  UTCIMMA.2CTA gdesc[UR44], gdesc[UR46], tmem[UR20], tmem[UR32], idesc[UR33], UPT ;  /* 0x00ff202e2c0075ea */ /* 0x0005e2000ba00114 */
[----:B------:R-:W-:Y:S01]  /*3ac0*/  UMOV UR41, 0x40004040 ;  /* 0x4000404000297882 */ /* 0x000fe20000000000 */
[----:B------:R-:W-:Y:S01]  /*3ad0*/  UMOV UR39, 0x40004040 ;  /* 0x4000404000277882 */ /* 0x000fe20000000000 */
[----:B------:R-:W-:Y:S01]  /*3ae0*/  UMOV UR37, 0x40004040 ;  /* 0x4000404000257882 */ /* 0x000fe20000000000 */
[----:B------:R2:W-:Y:S01]  /*3af0*/  UTCIMMA.2CTA gdesc[UR40], gdesc[UR42], tmem[UR20], tmem[UR30], idesc[UR31], UPT ;  /* 0x00ff1e2a280075ea */ /* 0x0005e2000ba00114 */
[----:B------:R2:W-:Y:S01]  /*3b00*/  UTCIMMA.2CTA gdesc[UR36], gdesc[UR38], tmem[UR20], tmem[UR28], idesc[UR29], UPT ;  /* 0x00ff1c26240075ea */ /* 0x0005e2000ba00114 */
[----:B------:R2:W-:Y:S01]  /*3b10*/  UTCBAR.2CTA.MULTICAST [UR26], URZ, UR13 ;  /* 0x000000ff1a0073e9 */ /* 0x0005e2000820080d */
[----:B------:R-:W-:Y:S01]  /*3b20*/  UMOV UR5, UR16 ;  /* 0x0000001000057c82 */ /* 0x000fe20008000000 */
[----:B------:R-:W-:Y:S05]  /*3b30*/  BRA.U UP0, `(.L_x_75) ;  /* 0xfffffffd00507547 */ /* 0x000fea000b83ffff */
.L_x_72:
[----:B------:R-:W-:Y:S01]  /*3b40*/  UIADD3 UR19, UPT, UPT, UR19, 0xc0, URZ ;  /* 0x000000c013137890 */ /* 0x000fe2000fffe0ff */
[----:B------:R-:W-:-:S08]  /*3b50*/  UMOV UR15, UR22 ;  /* 0x00000016000f7c82 */ /* 0x000fd00008000000 */
[----:B------:R4:W-:Y:S01]  /*3b60*/  UTCBAR.2CTA.MULTICAST [UR19], URZ, UR12 ;  /* 0x000000ff130073e9 */ /* 0x0009e2000820080c */
[----:B------:R-:W-:Y:S02]  /*3b70*/  NOP ;  /* 0x0000000000007918 */ /* 0x000fe40000000000 */
.L_x_70:
[----:B------:R-:W-:Y:S01]  /*3b80*/  UIADD3 UR17, UPT, UPT, UR17, 0x1, URZ ;  /* 0x0000000111117890 */ /* 0x000fe2000fffe0ff */
[----:B------:R-:W-:-:S03]  /*3b90*/  ISETP.NE.AND P0, PT, R8, 0x2, PT ;  /* 0x000000020800780c */ /* 0x000fc60003f05270 */
[----:B------:R-:W-:Y:S01]  /*3ba0*/  UISETP.NE.AND UP0, UPT, UR17, 0x2, UPT ;  /* 0x000000021100788c */ /* 0x000fe2000bf05270 */
[----:B-12---:R-:W-:Y:S02]  /*3bb0*/  SEL R0, RZ, 0x1, P0 ;  /* 0x00000001ff007807 */ /* 0x006fe40000000000 */
[----:B------:R-:W-:Y:S01]  /*3bc0*/  SEL R8, R8, RZ, P0 ;  /* 0x000000ff08087207 */ /* 0x000fe20000000000 */
[----:B------:R-:W-:Y:S01]  /*3bd0*/  USEL UR5, URZ, 0x1, UP0 ;  /* 0x00000001ff057887 */ /* 0x000fe20008000000 */
[----:B------:R-:W-:Y:S01]  /*3be0*/  LOP3.LUT R3, R3, R0, RZ, 0x3c, !PT ;  /* 0x0000000003037212 */ /* 0x000fe200078e3cff */
[----:B------:R-:W-:-:S04]  /*3bf0*/  USEL UR17, UR17, URZ, UP0 ;  /* 0x000000ff11117287 */ /* 0x000fc80008000000 */
[----:B------:R-:W-:Y:S01]  /*3c00*/  LOP3.LUT R9, R9, UR5, RZ, 0x3c, !PT ;  /* 0x0000000509097c12 */ /* 0x000fe2000f8e3cff */
[----:B------:R-:W-:Y:S07]  /*3c10*/  @P1 BRA `(.L_x_76) ;  /* 0xfffffff800881947 */ /* 0x000fee000383ffff */
[----:B------:R-:W1:Y:S01]  /*3c20*/  S2UR UR4, SR_CgaCtaId ;  /* 0x00000000000479c3 */ /* 0x000e620000008800 */
[----:B------:R-:W-:Y:S01]  /*3c30*/  ELECT P0, URZ, PT ;  /* 0x0000000000ff782f */ /* 0x000fe20003800000 */
[----:B------:R-:W-:Y:S01]  /*3c40*/  HFMA2 R0, -RZ, RZ, 0, 5.9604644775390625e-08 ;  /* 0x00000001ff007431 */ /* 0x000fe200000001ff */
[----:B------:R-:W-:-:S05]  /*3c50*/  UMOV UR5, 0x40 ;  /* 0x0000004000057882 */ /* 0x000fca0000000000 */
[----:B------:R-:W-:Y:S01]  /*3c60*/  UVIRTCOUNT.DEALLOC.SMPOOL 0x80 ;  /* 0x000000800000784c */ /* 0x000fe20000000000 */
[----:B------:R-:W-:Y:S02]  /*3c70*/  UISETP.NE.AND UP0, UPT, UR9, URZ, UPT ;  /* 0x000000ff0900728c */ /* 0x000fe4000bf05270 */
[----:B-1----:R-:W-:-:S09]  /*3c80*/  ULEA UR4, UR4, UR5, 0x18 ;  /* 0x0000000504047291 */ /* 0x002fd2000f8ec0ff */
[----:B------:R1:W-:Y:S01]  /*3c90*/  @P0 STS.U8 [UR4+0x1c], R0 ;  /* 0x00001c00ff000988 */ /* 0x0003e20008000004 */
[----:B------:R-:W-:Y:S05]  /*3ca0*/  BRA.U UP0, `(.L_x_77) ;  /* 0x0000000100587547 */ /* 0x000fea000b800000 */
[----:B------:R-:W-:Y:S01]  /*3cb0*/  UIADD3 UR6, UPT, UPT, UR11, 0xd0, URZ ;  /* 0x000000d00b067890 */ /* 0x000fe2000fffe0ff */
[----:B------:R-:W-:-:S03]  /*3cc0*/  SHF.L.U32 R3, R9, 0x1f, RZ ;  /* 0x0000001f09037819 */ /* 0x000fc600000006ff */
[----:B------:R-:W-:-:S09]  /*3cd0*/  ULEA UR5, UR17, UR6, 0x3 ;  /* 0x0000000611057291 */ /* 0x000fd2000f8e18ff */
[----:B------:R-:W2:Y:S02]  /*3ce0*/  SYNCS.PHASECHK.TRANS64.TRYWAIT P0, [UR5], R3 ;  /* 0x00000003ff0075a7 */ /* 0x000ea40008001105 */
[----:B--2---:R-:W-:Y:S05]  /*3cf0*/  @!P0 BRA `(.L_x_78) ;  /* 0x0000006c00888947 */ /* 0x004fea0003800000 */
.L_x_165:
[----:B------:R-:W-:-:S04]  /*3d00*/  UIADD3 UR7, UPT, UPT, UR17, 0x1, URZ ;  /* 0x0000000111077890 */ /* 0x000fc8000fffe0ff */
[----:B------:R-:W-:-:S04]  /*3d10*/  UISETP.NE.AND UP1, UPT, UR7, 0x2, UPT ;  /* 0x000000020700788c */ /* 0x000fc8000bf25270 */
[----:B------:R-:W-:Y:S02]  /*3d20*/  USEL UR5, URZ, 0x1, UP1 ;  /* 0x00000001ff057887 */ /* 0x000fe40008800000 */
[----:B------:R-:W-:-:S04]  /*3d30*/  USEL UR7, UR7, URZ, UP1 ;  /* 0x000000ff07077287 */ /* 0x000fc80008800000 */
[----:B------:R-:W-:Y:S01]  /*3d40*/  ULEA UR7, UR7, UR6, 0x3 ;  /* 0x0000000607077291 */ /* 0x000fe2000f8e18ff */
[----:B-1----:R-:W-:-:S04]  /*3d50*/  LOP3.LUT R3, R9, UR5, RZ, 0x3c, !PT ;  /* 0x0000000509037c12 */ /* 0x002fc8000f8e3cff */
[----:B------:R-:W-:Y:S01]  /*3d60*/  SHF.L.U32 R3, R3, 0x1f, RZ ;  /* 0x0000001f03037819 */ /* 0x000fe200000006ff */
[----:B------:R-:W-:-:S04]  /*3d70*/  IMAD.U32 R0, RZ, RZ, UR7 ;  /* 0x00000007ff007e24 */ /* 0x000fc8000f8e00ff */
[----:B------:R1:W2:Y:S03]  /*3d80*/  SYNCS.PHASECHK.TRANS64.TRYWAIT P0, [R0+URZ], R3 ;  /* 0x00000003000075a7 */ /* 0x0002a600080011ff */
[----:B--2---:R-:W-:Y:S05]  /*3d90*/  @!P0 NANOSLEEP.SYNCS 0x989680 ;  /* 0x009896800000895d */ /* 0x004fea0003900000 */
[----:B------:R-:W2:Y:S02]  /*3da0*/  @!P0 SYNCS.PHASECHK.TRANS64 P0, [R0+URZ], R3 ;  /* 0x00000003000085a7 */ /* 0x000ea400080010ff */
[----:B--2---:R-:W-:Y:S05]  /*3db0*/  @P0 BRA `(.L_x_79) ;  /* 0x0000000000200947 */ /* 0x004fea0003800000 */
.L_x_80:
[----:B--2---:R2:W1:Y:S02]  /*3dc0*/  SYNCS.PHASECHK.TRANS64.TRYWAIT P0, [R0+URZ], R3 ;  /* 0x00000003000075a7 */ /* 0x00446400080011ff */
[----:B-1----:R-:W-:Y:S05]  /*3dd0*/  @!P0 NANOSLEEP.SYNCS 0x989680 ;  /* 0x009896800000895d */ /* 0x002fea0003900000 */
[----:B------:R-:W1:Y:S02]  /*3de0*/  @!P0 SYNCS.PHASECHK.TRANS64 P0, [R0+URZ], R3 ;  /* 0x00000003000085a7 */ /* 0x000e6400080010ff */
[----:B-1----:R-:W-:Y:S05]  /*3df0*/  @!P0 BRA `(.L_x_80) ;  /* 0xfffffffc00f08947 */ /* 0x002fea000383ffff */
[----:B------:R-:W-:Y:S05]  /*3e00*/  BRA `(.L_x_79) ;  /* 0x00000000000c7947 */ /* 0x000fea0003800000 */
.L_x_77:
[----:B------:R-:W-:-:S04]  /*3e10*/  UIADD3 UR5, UPT, UPT, UR11, 0x100, URZ ;  /* 0x000001000b057890 */ /* 0x000fc8000fffe0ff */
[----:B------:R-:W-:-:S09]  /*3e20*/  UPRMT UR5, UR8, 0x654, UR5 ;  /* 0x0000065408057896 */ /* 0x000fd20008000005 */
[----:B------:R-:W-:Y:S03]  /*3e30*/  SYNCS.ARRIVE.TRANS64.RED.A1T0 RZ, [UR5], RZ ;  /* 0x000000ffffff79a7 */ /* 0x000fe60008100405 */
.L_x_79:
[----:B-12---:R-:W-:Y:S01]  /*3e40*/  SHF.L.U32 R3, RZ, 0x1f, RZ ;  /* 0x0000001fff037819 */ /* 0x006fe200000006ff */
[----:B------:R-:W-:Y:S01]  /*3e50*/  UIADD3 UR5, UPT, UPT, UR11, 0x100, URZ ;  /* 0x000001000b057890 */ /* 0x000fe2000fffe0ff */
[----:B------:R-:W-:Y:S02]  /*3e60*/  PLOP3.LUT P0, PT, PT, PT, UP0, 0x80, 0x8 ;  /* 0x000000000008781c */ /* 0x000fe40003f0f008 */
[----:B------:R-:W1:Y:S02]  /*3e70*/  SYNCS.PHASECHK.TRANS64.TRYWAIT P1, [UR11+0x100], R3 ;  /* 0x00010003ff0075a7 */ /* 0x000e64000802110b */
[----:B-1----:R-:W-:Y:S09]  /*3e80*/  @!P1 BRA `(.L_x_81) ;  /* 0x0000006c003c9947 */ /* 0x002ff20003800000 */
.L_x_167:
[----:B------:R-:W-:Y:S02]  /*3e90*/  @!UP0 UPRMT UR5, UR8, 0x654, UR5 ;  /* 0x0000065408058896 */ /* 0x000fe40008000005 */
[----:B------:R-:W-:Y:S01]  /*3ea0*/  ULOP3.LUT UR6, UR18, 0xffff, URZ, 0xc0, !UPT ;  /* 0x0000ffff12067892 */ /* 0x000fe2000f8ec0ff */
[----:B------:R-:W-:-:S03]  /*3eb0*/  UMOV UR8, 0xffff ;  /* 0x0000ffff00087882 */ /* 0x000fc60000000000 */
[----:B------:R-:W-:-:S03]  /*3ec0*/  USHF.R.U32.HI UR6, URZ, 0x5, UR6 ;  /* 0x00000005ff067899 */ /* 0x000fc60008011606 */
[----:B------:R-:W-:Y:S01]  /*3ed0*/  @!P0 SYNCS.ARRIVE.TRANS64.RED.A1T0 RZ, [UR5], RZ ;  /* 0x000000ffffff89a7 */ /* 0x000fe20008100405 */
[----:B------:R-:W-:Y:S01]  /*3ee0*/  NOP ;  /* 0x0000000000007918 */ /* 0x000fe20000000000 */
[----:B-1----:R-:W1:Y:S01]  /*3ef0*/  LDS R0, [UR4+0x14] ;  /* 0x00001404ff007984 */ /* 0x002e620008000800 */
[----:B------:R-:W-:Y:S01]  /*3f00*/  USHF.L.U32 UR8, UR8, UR6, URZ ;  /* 0x0000000608087299 */ /* 0x000fe200080006ff */
[----:B------:R-:W-:Y:S02]  /*3f10*/  UMOV UR5, 0x1 ;  /* 0x0000000100057882 */ /* 0x000fe40000000000 */
[----:B------:R-:W-:-:S03]  /*3f20*/  USHF.L.U32 UR5, UR5, UR6, URZ ;  /* 0x0000000605057299 */ /* 0x000fc600080006ff */
[----:B-1----:R-:W-:-:S04]  /*3f30*/  LOP3.LUT R0, R0, UR8, RZ, 0xc0, !PT ;  /* 0x0000000800007c12 */ /* 0x002fc8000f8ec0ff */
[----:B------:R-:W-:-:S13]  /*3f40*/  ISETP.NE.AND P0, PT, R0, UR8, PT ;  /* 0x0000000800007c0c */ /* 0x000fda000bf05270 */
[----:B------:R-:W-:Y:S05]  /*3f50*/  @P0 BRA `(.L_x_82) ;  /* 0x0000000000580947 */ /* 0x000fea0003800000 */
[----:B------:R-:W1:Y:S02]  /*3f60*/  LDS R0, [UR4+0x18] ;  /* 0x00001804ff007984 */ /* 0x000e640008000800 */
[----:B-1----:R-:W-:-:S04]  /*3f70*/  LOP3.LUT R0, R0, UR5, RZ, 0xc0, !PT ;  /* 0x0000000500007c12 */ /* 0x002fc8000f8ec0ff */
[----:B------:R-:W-:-:S13]  /*3f80*/  ISETP.NE.AND P0, PT, R0, UR5, PT ;  /* 0x0000000500007c0c */ /* 0x000fda000bf05270 */
[----:B------:R-:W-:Y:S05]  /*3f90*/  @P0 BRA `(.L_x_83) ;  /* 0x00000000003c0947 */ /* 0x000fea0003800000 */
[----:B------:R-:W1:Y:S01]  /*3fa0*/  S2R R2, SR_LANEID ;  /* 0x0000000000027919 */ /* 0x000e620000000000 */
[----:B------:R-:W-:Y:S01]  /*3fb0*/  ULOP3.LUT UR8, URZ, UR8, URZ, 0x33, !UPT ;  /* 0x00000008ff087292 */ /* 0x000fe2000f8e33ff */
[----:B------:R-:W-:Y:S01]  /*3fc0*/  LOP3.LUT R4, RZ, UR5, RZ, 0x33, !PT ;  /* 0x00000005ff047c12 */ /* 0x000fe2000f8e33ff */
[----:B------:R-:W-:Y:S02]  /*3fd0*/  VOTEU.ANY UR7, UPT, PT ;  /* 0x0000000000077886 */ /* 0x000fe400038e0100 */
[----:B------:R-:W-:Y:S01]  /*3fe0*/  UFLO.U32 UR7, UR7 ;  /* 0x00000007000772bd */ /* 0x000fe200080e0000 */
[----:B------:R-:W2:Y:S01]  /*3ff0*/  REDUX UR5, R4 ;  /* 0x00000000040573c4 */ /* 0x000ea20000000000 */
[----:B------:R-:W-:-:S06]  /*4000*/  IMAD.U32 R0, RZ, RZ, UR8 ;  /* 0x00000008ff007e24 */ /* 0x000fcc000f8e00ff */
[----:B------:R1:W-:Y:S01]  /*4010*/  UTCATOMSWS.AND URZ, UR8 ;  /* 0x0000000800ff79e3 */ /* 0x0003e20008000000 */
[----:B------:R-:W3:Y:S01]  /*4020*/  REDUX UR6, R0 ;  /* 0x00000000000673c4 */ /* 0x000ee20000000000 */
[----:B-1----:R-:W-:Y:S01]  /*4030*/  ISETP.EQ.U32.AND P0, PT, R2, UR7, PT ;  /* 0x0000000702007c0c */ /* 0x002fe2000bf02070 */
[----:B--2---:R-:W-:Y:S01]  /*4040*/  IMAD.U32 R2, RZ, RZ, UR5 ;  /* 0x00000005ff027e24 */ /* 0x004fe2000f8e00ff */
[----:B---3--:R-:W-:-:S11]  /*4050*/  MOV R3, UR6 ;  /* 0x0000000600037c02 */ /* 0x008fd60008000f00 */
[----:B------:R1:W-:Y:S04]  /*4060*/  @P0 ATOMS.AND RZ, [UR4+0x14], R3 ;  /* 0x00001403ffff098c */ /* 0x0003e8000a800004 */
[----:B------:R1:W-:Y:S01]  /*4070*/  @P0 ATOMS.AND RZ, [UR4+0x18], R2 ;  /* 0x00001802ffff098c */ /* 0x0003e2000a800004 */
[----:B------:R-:W-:Y:S05]  /*4080*/  BRA `(.L_x_84) ;  /* 0x0000000000147947 */ /* 0x000fea0003800000 */
.L_x_83:
[----:B------:R-:W-:Y:S02]  /*4090*/  MOV R2, 0x40b0 ;  /* 0x000040b000027802 */ /* 0x000fe40000000f00 */
[----:B---345:R-:W-:Y:S05]  /*40a0*/  CALL.REL.NOINC `($__internal_0_$__cuda_sm10x_tcgen05_guardrail_trap_col_being_dealloced_not_returned_by_alloc) ;  /* 0x0000006c00d47944 */ /* 0x038fea0003c00000 */
[----:B------:R-:W-:Y:S05]  /*40b0*/  BRA `(.L_x_84) ;  /* 0x0000000000087947 */ /* 0x000fea0003800000 */
.L_x_82:
[----:B------:R-:W-:Y:S02]  /*40c0*/  MOV R2, 0x40e0 ;  /* 0x000040e000027802 */ /* 0x000fe40000000f00 */
[----:B---345:R-:W-:Y:S05]  /*40d0*/  CALL.REL.NOINC `($__internal_2_$__cuda_sm10x_tcgen05_guardrail_trap_unallocated_columns_being_dealloced) ;  /* 0x0000006c00e07944 */ /* 0x038fea0003c00000 */
.L_x_84:
[----:B------:R-:W-:Y:S01]  /*40e0*/  NOP ;  /* 0x0000000000007918 */ /* 0x000fe20000000000 */
[----:B----4-:R-:W-:Y:S05]  /*40f0*/  EXIT ;  /* 0x000000000000794d */ /* 0x010fea0003800000 */
.L_x_57:
[----:B------:R-:W-:-:S09]  /*4100*/  UISETP.NE.OR UP5, UPT, UR10, 0x3, !UP5 ;  /* 0x000000030a00788c */ /* 0x000fd2000efa5670 */
[----:B------:R-:W-:Y:S05]  /*4110*/  BRA.U UP5, `(.L_x_85) ;  /* 0x0000000d05ac7547 */ /* 0x000fea000b800000 */
[----:B------:R-:W1:Y:S01]  /*4120*/  LDCU.64 UR6, c[0x0][0x888] ;  /* 0x00011100ff0677ac */ /* 0x000e620008000a00 */
[----:B------:R-:W2:Y:S01]  /*4130*/  LDC R0, c[0x0][0xb30] ;  /* 0x0002cc00ff007b82 */ /* 0x000ea20000000800 */
[----:B------:R-:W-:Y:S02]  /*4140*/  HFMA2 R29, -RZ, RZ, 0, 0 ;  /* 0x00000000ff1d7431 */ /* 0x000fe400000001ff */
[----:B------:R-:W-:Y:S01]  /*4150*/  IMAD.MOV.U32 R31, RZ, RZ, 0x1 ;  /* 0x00000001ff1f7424 */ /* 0x000fe200078e00ff */
[----:B------:R-:W3:Y:S01]  /*4160*/  LDCU.64 UR4, c[0x0][0x890] ;  /* 0x00011200ff0477ac */ /* 0x000ee20008000a00 */
[----:B------:R-:W-:Y:S01]  /*4170*/  IMAD.MOV.U32 R30, RZ, RZ, RZ ;  /* 0x000000ffff1e7224 */ /* 0x000fe200078e00ff */
[----:B------:R-:W-:Y:S01]  /*4180*/  MOV R23, 0x2000 ;  /* 0x0000200000177802 */ /* 0x000fe20000000f00 */
[----:B------:R-:W-:Y:S01]  /*4190*/  UPLOP3.LUT UP1, UPT, UPT, UPT, UPT, 0x40, 0x4 ;  /* 0x000000000004789c */ /* 0x000fe20003f2e870 */
[----:B------:R-:W4:Y:S08]  /*41a0*/  LDC R19, c[0x0][0x370] ;  /* 0x0000dc00ff137b82 */ /* 0x000f300000000800 */
[----:B------:R-:W4:Y:S01]  /*41b0*/  LDC R2, c[0x0][0xb0c] ;  /* 0x0002c300ff027b82 */ /* 0x000f220000000800 */
[----:B-1----:R-:W-:-:S03]  /*41c0*/  UISETP.NE.U32.AND UP2, UPT, UR6, URZ, UPT ;  /* 0x000000ff0600728c */ /* 0x002fc6000bf45070 */
[----:B------:R-:W-:Y:S01]  /*41d0*/  UMOV UR6, 0x400 ;  /* 0x0000040000067882 */ /* 0x000fe20000000000 */
[----:B------:R-:W-:Y:S02]  /*41e0*/  UISETP.NE.AND.EX UP2, UPT, UR7, URZ, UPT, UP2 ;  /* 0x000000ff0700728c */ /* 0x000fe4000bf45320 */
[----:B------:R-:W-:Y:S01]  /*41f0*/  ULEA UR6, UR37, UR6, 0x18 ;  /* 0x0000000625067291 */ /* 0x000fe2000f8ec0ff */
[----:B------:R-:W1:Y:S01]  /*4200*/  LDC R18, c[0x0][0xb20] ;  /* 0x0002c800ff127b82 */ /* 0x000e620000000800 */
[----:B---3--:R-:W-:Y:S01]  /*4210*/  UISETP.NE.U32.AND UP3, UPT, UR4, URZ, UPT ;  /* 0x000000ff0400728c */ /* 0x008fe2000bf65070 */
[----:B--2---:R-:W-:Y:S01]  /*4220*/  ISETP.NE.AND P1, PT, R0, 0x1, PT ;  /* 0x000000010000780c */ /* 0x004fe20003f25270 */
[----:B------:R-:W-:Y:S02]  /*4230*/  UIADD3 UR7, UPT, UPT, UR6, 0x70, URZ ;  /* 0x0000007006077890 */ /* 0x000fe4000fffe0ff */
[----:B------:R-:W-:Y:S02]  /*4240*/  UIADD3 UR25, UPT, UPT, UR6, 0x60, URZ ;  /* 0x0000006006197890 */ /* 0x000fe4000fffe0ff */
[----:B------:R-:W-:Y:S01]  /*4250*/  UIADD3 UR17, UPT, UPT, UR6, 0x68, URZ ;  /* 0x0000006806117890 */ /* 0x000fe2000fffe0ff */
[----:B------:R-:W2:Y:S01]  /*4260*/  LDC.64 R32, c[0x0][0x348] ;  /* 0x0000d200ff207b82 */ /* 0x000ea20000000a00 */
[----:B------:R-:W-:-:S02]  /*4270*/  UPRMT UR7, UR37, 0x654, UR7 ;  /* 0x0000065425077896 */ /* 0x000fc40008000007 */
[----:B------:R-:W-:-:S05]  /*4280*/  UISETP.NE.AND.EX UP3, UPT, UR5, URZ, UPT, UP3 ;  /* 0x000000ff0500728c */ /* 0x000fca000bf65330 */
[----:B------:R-:W3:Y:S08]  /*4290*/  LDC.64 R16, c[0x0][0xb10] ;  /* 0x0002c400ff107b82 */ /* 0x000ef00000000a00 */
[----:B------:R-:W1:Y:S08]  /*42a0*/  LDC.64 R6, c[0x0][0xb18] ;  /* 0x0002c600ff067b82 */ /* 0x000e700000000a00 */
[----:B------:R-:W1:Y:S08]  /*42b0*/  LDC.64 R4, c[0x0][0xb28] ;  /* 0x0002ca00ff047b82 */ /* 0x000e700000000a00 */
[----:B----4-:R-:W1:Y:S02]  /*42c0*/  LDC R22, c[0x0][0x374] ;  /* 0x0000dd00ff167b82 */ /* 0x010e640000000800 */
.L_x_95:
[C---:B------:R-:W-:Y:S02]  /*42d0*/  LEA R0, R30.reuse, UR6, 0x3 ;  /* 0x000000061e007c11 */ /* 0x040fe4000f8e18ff */
[----:B------:R-:W-:Y:S02]  /*42e0*/  SHF.L.U32 R3, R29, 0x1f, RZ ;  /* 0x0000001f1d037819 */ /* 0x000fe400000006ff */
[----:B------:R-:W-:Y:S02]  /*42f0*/  LEA R24, R30, UR6, 0x4 ;  /* 0x000000061e187c11 */ /* 0x000fe4000f8e20ff */
[----:B----4-:R-:W4:Y:S02]  /*4300*/  SYNCS.PHASECHK.TRANS64.TRYWAIT P0, [R0+URZ+0xa0], R3 ;  /* 0x0000a003000075a7 */ /* 0x010f2400080011ff */
[----:B----4-:R-:W-:Y:S05]  /*4310*/  @!P0 BRA `(.L_x_86) ;  /* 0x0000006800308947 */ /* 0x010fea0003800000 */
.L_x_168:
[----:B------:R-:W-:Y:S01]  /*4320*/  ISETP.GE.AND P0, PT, R72, 0x1, PT ;  /* 0x000000014800780c */ /* 0x000fe20003f06270 */
[----:B------:R-:W1:Y:S01]  /*4330*/  LDS.128 R24, [R24+0x110] ;  /* 0x0001100018187984 */ /* 0x000e620000000c00 */
[----:B----4-:R-:W-:Y:S01]  /*4340*/  VIADD R0, R0, 0xb0 ;  /* 0x000000b000007836 */ /* 0x010fe20000000000 */
[----:B------:R-:W-:Y:S01]  /*4350*/  @!PT LDS RZ, [RZ] ;  /* 0x00000000fffff984 */ /* 0x000fe20000000800 */
[----:B------:R-:W-:Y:S01]  /*4360*/  @!PT LDS RZ, [RZ] ;  /* 0x00000000fffff984 */ /* 0x000fe20000000800 */
[----:B------:R-:W-:Y:S01]  /*4370*/  @!PT LDS RZ, [RZ] ;  /* 0x00000000fffff984 */ /* 0x000fe20000000800 */
[----:B------:R-:W-:Y:S01]  /*4380*/  @!PT LDS RZ, [RZ] ;  /* 0x00000000fffff984 */ /* 0x000fe20000000800 */
[----:B------:R4:W-:Y:S06]  /*4390*/  MEMBAR.ALL.CTA ;  /* 0x0000000000007992 */ /* 0x0009ec0000008000 */
[----:B----4-:R-:W4:Y:S01]  /*43a0*/  FENCE.VIEW.ASYNC.S ;  /* 0x00000000000073c6 */ /* 0x010f220000000000 */
[----:B------:R-:W-:Y:S04]  /*43b0*/  PRMT R0, RZ, 0x654, R0 ;  /* 0x00000654ff007816 */ /* 0x000fe80000000000 */
[----:B----4-:R4:W-:Y:S01]  /*43c0*/  SYNCS.ARRIVE.TRANS64.RED.A1T0 RZ, [R0+URZ], RZ ;  /* 0x000000ff00ff79a7 */ /* 0x0109e200081004ff */
[----:B-1----:R-:W-:Y:S11]  /*43d0*/  LOP3.LUT P3, RZ, R26, 0x1, RZ, 0xc0, !PT ;  /* 0x000000011aff7812 */ /* 0x002ff6000786c0ff */
[----:B------:R-:W-:Y:S02]  /*43e0*/  @!UPT UIADD3 URZ, UPT, UPT, URZ, URZ, URZ ;  /* 0x000000fffffff290 */ /* 0x000fe4000fffe0ff */
[----:B------:R-:W-:Y:S02]  /*43f0*/  @P3 MOV R13, R24 ;  /* 0x00000018000d3202 */ /* 0x000fe40000000f00 */
[----:B------:R-:W-:Y:S01]  /*4400*/  @P3 LOP3.LUT R8, R25, 0xffff, RZ, 0xc0, !PT ;  /* 0x0000ffff19083812 */ /* 0x000fe200078ec0ff */
[----:B----4-:R-:W-:Y:S06]  /*4410*/  @!P0 BRA `(.L_x_87) ;  /* 0x0000000000a48947 */ /* 0x010fec0003800000 */
[----:B------:R-:W-:Y:S01]  /*4420*/  IMAD.HI.U32 R35, R22, R7, RZ ;  /* 0x0000000716237227 */ /* 0x000fe200078e00ff */
[----:B------:R-:W-:Y:S02]  /*4430*/  ISETP.NE.AND P0, PT, R6, 0x1, PT ;  /* 0x000000010600780c */ /* 0x000fe40003f05270 */
[----:B------:R-:W-:Y:S01]  /*4440*/  ISETP.NE.AND P2, PT, R72, 0x1, PT ;  /* 0x000000014800780c */ /* 0x000fe20003f45270 */
[----:B---3--:R-:W-:Y:S01]  /*4450*/  IMAD.HI.U32 R34, R19, R16, RZ ;  /* 0x0000001013227227 */ /* 0x008fe200078e00ff */
[----:B------:R-:W-:Y:S02]  /*4460*/  SHF.R.U32.HI R35, RZ, R18, R35 ;  /* 0x00000012ff237219 */ /* 0x000fe40000011623 */
[----:B------:R-:W-:Y:S01]  /*4470*/  ISETP.NE.AND P4, PT, R2, 0x1, PT ;  /* 0x000000010200780c */ /* 0x000fe20003f85270 */
[----:B------:R-:W-:Y:S01]  /*4480*/  IMAD.HI.U32 R36, R13, R16, RZ ;  /* 0x000000100d247227 */ /* 0x000fe200078e00ff */
[----:B------:R-:W-:Y:S02]  /*4490*/  SHF.R.U32.HI R34, RZ, R17, R34 ;  /* 0x00000011ff227219 */ /* 0x000fe40000011622 */
[----:B------:R-:W-:Y:S01]  /*44a0*/  SEL R3, R22, R35, !P0 ;  /* 0x0000002316037207 */ /* 0x000fe20004000000 */
[C---:B------:R-:W-:Y:S01]  /*44b0*/  IMAD.HI.U32 R35, R8.reuse, R7, RZ ;  /* 0x0000000708237227 */ /* 0x040fe200078e00ff */
[----:B------:R-:W-:Y:S02]  /*44c0*/  SEL R11, R19, R34, !P4 ;  /* 0x00000022130b7207 */ /* 0x000fe40006000000 */
[----:B------:R-:W-:Y:S01]  /*44d0*/  SHF.R.U32.HI R36, RZ, R17, R36 ;  /* 0x00000011ff247219 */ /* 0x000fe20000011624 */
[----:B------:R-:W-:Y:S01]  /*44e0*/  IMAD.HI.U32 R38, R3, R4, RZ ;  /* 0x0000000403267227 */ /* 0x000fe200078e00ff */
[----:B------:R-:W-:Y:S03]  /*44f0*/  SHF.R.U32.HI R35, RZ, R18, R35 ;  /* 0x00000012ff237219 */ /* 0x000fe60000011623 */
[----:B------:R-:W-:Y:S01]  /*4500*/  IMAD.HI.U32 R34, R11, R4, RZ ;  /* 0x000000040b227227 */ /* 0x000fe200078e00ff */
[----:B------:R-:W-:Y:S02]  /*4510*/  @P2 SHF.R.U32.HI R3, RZ, R5, R38 ;  /* 0x00000005ff032219 */ /* 0x000fe40000011626 */
[----:B------:R-:W-:Y:S02]  /*4520*/  SEL R9, R8, R35, !P0 ;  /* 0x0000002308097207 */ /* 0x000fe40004000000 */
[----:B------:R-:W-:Y:S01]  /*4530*/  @P2 SHF.R.U32.HI R11, RZ, R5, R34 ;  /* 0x00000005ff0b2219 */ /* 0x000fe20000011622 */
[C---:B------:R-:W-:Y:S01]  /*4540*/  IMAD R10, R72.reuse, R3, RZ ;  /* 0x00000003480a7224 */ /* 0x040fe200078e02ff */
[----:B------:R-:W-:Y:S01]  /*4550*/  SEL R3, R13, R36, !P4 ;  /* 0x000000240d037207 */ /* 0x000fe20006000000 */
[C---:B------:R-:W-:Y:S03]  /*4560*/  IMAD.HI.U32 R14, R9.reuse, R4, RZ ;  /* 0x00000004090e7227 */ /* 0x040fe600078e00ff */
[----:B------:R-:W-:Y:S01]  /*4570*/  ISETP.GE.AND P0, PT, R9, R10, PT ;  /* 0x0000000a0900720c */ /* 0x000fe20003f06270 */
[C---:B------:R-:W-:Y:S01]  /*4580*/  IMAD R12, R72.reuse, R11, RZ ;  /* 0x0000000b480c7224 */ /* 0x040fe200078e02ff */
[-C--:B------:R-:W-:Y:S04]  /*4590*/  SHF.R.U32.HI R14, RZ, R5.reuse, R14 ;  /* 0x00000005ff0e7219 */ /* 0x080fe8000001160e */
[----:B------:R-:W-:Y:S02]  /*45a0*/  ISETP.GE.OR P0, PT, R3, R12, P0 ;  /* 0x0000000c0300720c */ /* 0x000fe40000706670 */
[----:B------:R-:W-:Y:S05]  /*45b0*/  SEL R15, R9, R14, !P2 ;  /* 0x0000000e090f7207 */ /* 0x000fea0005000000 */
[----:B------:R-:W-:Y:S04]  /*45c0*/  IMAD.MOV R14, RZ, RZ, -R15 ;  /* 0x000000ffff0e7224 */ /* 0x000fe800078e0a0f */
[----:B------:R-:W-:Y:S02]  /*45d0*/  IMAD R14, R72, R14, R9 ;  /* 0x0000000e480e7224 */ /* 0x000fe400078e0209 */
[C---:B------:R-:W-:Y:S05]  /*45e0*/  @!P0 IMAD.HI.U32 R10, R3.reuse, R4, RZ ;  /* 0x00000004030a8227 */ /* 0x040fea00078e00ff */
[----:B------:R-:W-:Y:S04]  /*45f0*/  @!P0 SHF.R.U32.HI R10, RZ, R5, R10 ;  /* 0x00000005ff0a8219 */ /* 0x000fe8000001160a */
[----:B------:R-:W-:Y:S01]  /*4600*/  @!P0 SEL R0, R3, R10, !P2 ;  /* 0x0000000a03008207 */ /* 0x000fe20005000000 */
[----:B------:R-:W-:Y:S03]  /*4610*/  IMAD.MOV R10, RZ, RZ, -R3 ;  /* 0x000000ffff0a7224 */ /* 0x000fe600078e0a03 */
[----:B------:R-:W-:Y:S01]  /*4620*/  @!P0 IADD3 R15, PT, PT, R15, -R0, RZ ;  /* 0x800000000f0f8210 */ /* 0x000fe20007ffe0ff */
[----:B------:R-:W-:Y:S01]  /*4630*/  @!P0 IMAD R0, R11, R14, R0 ;  /* 0x0000000e0b008224 */ /* 0x000fe200078e0200 */
[----:B------:R-:W-:Y:S01]  /*4640*/  IADD3 R11, PT, PT, -R9, RZ, RZ ;  /* 0x000000ff090b7210 */ /* 0x000fe20007ffe1ff */
[----:B------:R-:W-:Y:S02]  /*4650*/  IMAD R13, R2, R10, R13 ;  /* 0x0000000a020d7224 */ /* 0x000fe400078e020d */
[----:B------:R-:W-:Y:S02]  /*4660*/  @!P0 IMAD R9, R15, R72, R3 ;  /* 0x000000480f098224 */ /* 0x000fe400078e0203 */
[----:B------:R-:W-:Y:S02]  /*4670*/  @!P0 IMAD.MOV.U32 R3, RZ, RZ, R0 ;  /* 0x000000ffff038224 */ /* 0x000fe400078e0000 */
[----:B------:R-:W-:Y:S02]  /*4680*/  IMAD R8, R6, R11, R8 ;  /* 0x0000000b06087224 */ /* 0x000fe400078e0208 */
[----:B------:R-:W-:Y:S02]  /*4690*/  IMAD R13, R3, R2, R13 ;  /* 0x00000002030d7224 */ /* 0x000fe400078e020d */
[----:B------:R-:W-:Y:S02]  /*46a0*/  IMAD R8, R9, R6, R8 ;  /* 0x0000000609087224 */ /* 0x000fe400078e0208 */
.L_x_87:
[----:B------:R-:W-:Y:S05]  /*46b0*/  BRA.U UP1, `(.L_x_88) ;  /* 0x0000000101107547 */ /* 0x000fea000b800000 */
[----:B------:R-:W-:Y:S04]  /*46c0*/  MOV R0, UR14 ;  /* 0x0000000e00007c02 */ /* 0x000fe80008000f00 */
[----:B------:R-:W-:Y:S04]  /*46d0*/  SHF.L.U32 R3, R0, 0x1f, RZ ;  /* 0x0000001f00037819 */ /* 0x000fe800000006ff */
[----:B------:R-:W1:Y:S02]  /*46e0*/  SYNCS.PHASECHK.TRANS64.TRYWAIT P0, [UR6+0x98], R3 ;  /* 0x00009803ff0075a7 */ /* 0x000e640008001106 */
[----:B-1----:R-:W-:Y:S05]  /*46f0*/  @!P0 BRA `(.L_x_89) ;  /* 0x00000064004c8947 */ /* 0x002fea0003800000 */
.L_x_88:
[----:B------:R-:W-:Y:S02]  /*4700*/  R2UR UR27, R21 ;  /* 0x00000000151b72ca */ /* 0x000fe400000e0000 */
[----:B------:R-:W-:Y:S02]  /*4710*/  R2UR UR26, R20 ;  /* 0x00000000141a72ca */ /* 0x000fe400000e0000 */
[----:B------:R-:W-:Y:S02]  /*4720*/  ISETP.NE.U32.AND P2, PT, RZ, UR4, PT ;  /* 0x00000004ff007c0c */ /* 0x000fe4000bf45070 */
[----:B------:R-:W-:Y:S02]  /*4730*/  SHF.L.U32 R12, R31, 0x1f, RZ ;  /* 0x0000001f1f0c7819 */ /* 0x000fe400000006ff */
[----:B------:R-:W-:Y:S05]  /*4740*/  ISETP.NE.AND.EX P2, PT, RZ, UR5, PT, P2 ;  /* 0x00000005ff007c0c */ /* 0x000fea000bf45320 */
[----:B------:R-:W-:Y:S02]  /*4750*/  USHF.L.U32 UR27, UR27, 0x7, URZ ;  /* 0x000000071b1b7899 */ /* 0x000fe400080006ff */
[----:B------:R-:W-:Y:S01]  /*4760*/  UIMAD UR26, UR26, 0xc0, URZ ;  /* 0x000000c01a1a78a4 */ /* 0x000fe2000f8e02ff */
[----:B------:R-:W-:Y:S11]  /*4770*/  BRA.U !UP3, `(.L_x_90) ;  /* 0x000000010b347547 */ /* 0x000ff6000b800000 */
[----:B------:R-:W-:Y:S01]  /*4780*/  UPLOP3.LUT UP0, UPT, UPT, UPT, UP2, 0x80, 0x8 ;  /* 0x000000000008789c */ /* 0x000fe20003f0f020 */
[----:B-1----:R-:W-:Y:S02]  /*4790*/  HFMA2 R0, -RZ, RZ, 0, 5.9604644775390625e-08 ;  /* 0x00000001ff007431 */ /* 0x002fe400000001ff */
[----:B------:R-:W-:Y:S03]  /*47a0*/  IMAD.MOV.U32 R151, RZ, RZ, 0x1 ;  /* 0x00000001ff977424 */ /* 0x000fe600078e00ff */
[----:B------:R-:W-:Y:S05]  /*47b0*/  PLOP3.LUT P0, PT, PT, PT, UP0, 0x80, 0x8 ;  /* 0x000000000008781c */ /* 0x000fea0003f0f008 */
[----:B------:R-:W1:Y:S01]  /*47c0*/  @UP0 LDCU.64 UR10, c[0x0][0x888] ;  /* 0x00011100ff0a07ac */ /* 0x000e620008000a00 */
[----:B------:R-:W-:Y:S07]  /*47d0*/  @UP0 UIMAD UR8, UR36, UR4, URZ ;  /* 0x00000004240802a4 */ /* 0x000fee000f8e02ff */
[----:B------:R-:W-:Y:S01]  /*47e0*/  @!P0 PRMT R151, R0, 0x7610, R151 ;  /* 0x0000761000978816 */ /* 0x000fe20000000097 */
[----:B-1----:R-:W-:Y:S03]  /*47f0*/  @UP0 UIMAD.WIDE UR10, UR8, 0x4, UR10 ;  /* 0x00000004080a08a5 */ /* 0x002fe6000f8e020a */
[----:B------:R-:W1:Y:S03]  /*4800*/  @!UP0 LDCU UR8, c[0x0][0x880] ;  /* 0x00011000ff0887ac */ /* 0x000e660008000800 */
[----:B------:R-:W-:Y:S01]  /*4810*/  IMAD.U32 R10, RZ, RZ, UR10 ;  /* 0x0000000aff0a7e24 */ /* 0x000fe2000f8e00ff */
[----:B------:R-:W-:Y:S05]  /*4820*/  MOV R11, UR11 ;  /* 0x0000000b000b7c02 */ /* 0x000fea0008000f00 */
[----:B-----5:R4:W5:Y:S02]  /*4830*/  @P0 LDG.E R80, desc[UR46][R10.64] ;  /* 0x0000002e0a500981 */ /* 0x020964000c1e1900 */
[----:B-1--4-:R-:W-:Y:S07]  /*4840*/  @!P0 IMAD.U32 R80, RZ, RZ, UR8 ;  /* 0x00000008ff508e24 */ /* 0x012fee000f8e00ff */
.L_x_90:
[----:B-----5:R-:W-:Y:S01]  /*4850*/  @!P2 ISETP.EQ.AND P0, PT, R80, RZ, PT ;  /* 0x000000ff5000a20c */ /* 0x020fe20003f02270 */
[----:B------:R-:W-:Y:S01]  /*4860*/  @!UPT UIADD3 URZ, UPT, UPT, URZ, URZ, URZ ;  /* 0x000000fffffff290 */ /* 0x000fe2000fffe0ff */
[----:B------:R-:W-:Y:S11]  /*4870*/  @!P2 BRA `(.L_x_91) ;  /* 0x000000000014a947 */ /* 0x000ff60003800000 */
[----:B------:R-:W-:Y:S02]  /*4880*/  LOP3.LUT P2, RZ, R151, 0xff, RZ, 0xc0, !PT ;  /* 0x000000ff97ff7812 */ /* 0x000fe4000784c0ff */
[----:B------:R-:W-:Y:S04]  /*4890*/  PLOP3.LUT P0, PT, PT, PT, UP0, 0x80, 0x8 ;  /* 0x000000000008781c */ /* 0x000fe80003f0f008 */
[----:B------:R-:W-:Y:S07]  /*48a0*/  PLOP3.LUT P0, PT, P0, PT, PT, 0x8, 0x80 ;  /* 0x000000000080781c */ /* 0x000fee000070e170 */
[----:B------:R-:W-:Y:S11]  /*48b0*/  @P2 ISETP.EQ.AND P0, PT, R80, RZ, PT ;  /* 0x000000ff5000220c */ /* 0x000ff60003f02270 */
[----:B------:R-:W-:Y:S02]  /*48c0*/  @!UPT UIADD3 URZ, UPT, UPT, URZ, URZ, URZ ;  /* 0x000000fffffff290 */ /* 0x000fe4000fffe0ff */
.L_x_91:
[----:B------:R-:W4:Y:S01]  /*48d0*/  SYNCS.PHASECHK.TRANS64.TRYWAIT P2, [UR6+0x78], R12 ;  /* 0x0000780cff0075a7 */ /* 0x000f220008041106 */
[----:B------:R-:W-:Y:S04]  /*48e0*/  ELECT P4, URZ, PT ;  /* 0x0000000000ff782f */ /* 0x000fe80003880000 */
[----:B------:R-:W-:Y:S11]  /*48f0*/  PLOP3.LUT P4, PT, P0, P4, PT, 0xf2, 0x2f ;  /* 0x00000000002f781c */ /* 0x000ff60000789e72 */
[----:B------:R-:W-:Y:S02]  /*4900*/  @!UPT UIADD3 URZ, UPT, UPT, URZ, URZ, URZ ;  /* 0x000000fffffff290 */ /* 0x000fe4000fffe0ff */
[----:B--2---:R-:W-:Y:S05]  /*4910*/  @!P4 IADD3 R9, P0, PT, R32, 0x580, RZ ;  /* 0x000005802009c810 */ /* 0x004fea0007f1e0ff */
[----:B-1----:R-:W-:Y:S01]  /*4920*/  @!P4 IMAD.X R0, RZ, RZ, R33, P0 ;  /* 0x000000ffff00c224 */ /* 0x002fe200000e0621 */
[----:B----4-:R-:W-:Y:S07]  /*4930*/  @!P2 BRA `(.L_x_92) ;  /* 0x0000006000d4a947 */ /* 0x010fee0003800000 */
.L_x_171:
[----:B------:R-:W-:Y:S01]  /*4940*/  @!P4 R2UR UR8, R0 ;  /* 0x000000000008c2ca */ /* 0x000fe200000e0000 */
[----:B------:R-:W-:Y:S01]  /*4950*/  VOTEU.ALL UP1, P4 ;  /* 0x0000000000ff7886 */ /* 0x000fe20002020000 */
[----:B------:R-:W-:Y:S01]  /*4960*/  @!P4 R2UR UR9, R9 ;  /* 0x000000000909c2ca */ /* 0x000fe200000e0000 */
[----:B------:R-:W-:Y:S01]  /*4970*/  @!P4 IMAD.MOV.U32 R0, RZ, RZ, 0x2000 ;  /* 0x00002000ff00c424 */ /* 0x000fe200078e00ff */
[----:B------:R-:W-:Y:S01]  /*4980*/  UMOV UR10, 0x0 ;  /* 0x00000000000a7882 */ /* 0x000fe20000000000 */
[----:B------:R-:W-:Y:S01]  /*4990*/  UMOV UR11, 0x10000000 ;  /* 0x10000000000b7882 */ /* 0x000fe20000000000 */
[----:B------:R-:W-:Y:S01]  /*49a0*/  @!UP1 UIADD3 UR24, UPT, UPT, UR6, 0x200, URZ ;  /* 0x0000020006189890 */ /* 0x000fe2000fffe0ff */
[----:B------:R-:W-:Y:S01]  /*49b0*/  @!P4 IADD3 R21, P0, PT, R32, 0x580, RZ ;  /* 0x000005802015c810 */ /* 0x000fe20007f1e0ff */
[----:B------:R-:W-:Y:S01]  /*49c0*/  VOTEU.ALL UP1, P4 ;  /* 0x0000000000ff7886 */ /* 0x000fe20002020000 */
[----:B------:R-:W-:Y:S03]  /*49d0*/  UMOV UR28, UR36 ;  /* 0x00000024001c7c82 */ /* 0x000fe60008000000 */
[----:B------:R-:W-:Y:S02]  /*49e0*/  @!P4 IMAD.X R20, RZ, RZ, R33, P0 ;  /* 0x000000ffff14c224 */ /* 0x000fe400000e0621 */
[----:B------:R-:W-:Y:S01]  /*49f0*/  IMAD.U32 R11, RZ, RZ, UR8 ;  /* 0x00000008ff0b7e24 */ /* 0x000fe2000f8e00ff */
[----:B------:R-:W-:Y:S01]  /*4a00*/  UPRMT UR8, UR37, 0x654, UR25 ;  /* 0x0000065425087896 */ /* 0x000fe20008000019 */
[----:B------:R-:W-:Y:S03]  /*4a10*/  IMAD.U32 R10, RZ, RZ, UR9 ;  /* 0x00000009ff0a7e24 */ /* 0x000fe6000f8e00ff */
[----:B------:R-:W-:Y:S02]  /*4a20*/  @!P4 R2UR UR13, R11 ;  /* 0x000000000b0dc2ca */ /* 0x000fe400000e0000 */
[----:B------:R-:W-:Y:S11]  /*4a30*/  @!P4 R2UR UR12, R10 ;  /* 0x000000000a0cc2ca */ /* 0x000ff600000e0000 */
[----:B------:R-:W-:Y:S02]  /*4a40*/  @!UPT UIADD3 URZ, UPT, UPT, URZ, URZ, URZ ;  /* 0x000000fffffff290 */ /* 0x000fe4000fffe0ff */
[----:B------:R2:W-:Y:S01]  /*4a50*/  @!UP1 UTMALDG.3D [UR24], [UR12], desc[UR10] ;  /* 0x00000a180c0095b4 */ /* 0x0005e20008011000 */
[----:B------:R2:W-:Y:S01]  /*4a60*/  @!P4 SYNCS.ARRIVE.TRANS64.RED.A0TR RZ, [UR6+0x60], R0 ;  /* 0x00006000ffffc9a7 */ /* 0x0005e20008300406 */
[----:B------:R-:W-:Y:S01]  /*4a70*/  SYNCS.ARRIVE.TRANS64.RED.A1T0 RZ, [UR8], RZ ;  /* 0x000000ffffff79a7 */ /* 0x000fe20008100408 */
[----:B------:R-:W4:Y:S02]  /*4a80*/  SYNCS.PHASECHK.TRANS64.TRYWAIT P2, [UR6+0x80], R12 ;  /* 0x0000800cff0075a7 */ /* 0x000f240008041106 */
[----:B--2-4-:R-:W-:Y:S05]  /*4a90*/  @!P2 BRA `(.L_x_93) ;  /* 0x000000600094a947 */ /* 0x014fea0003800000 */
.L_x_173:
[----:B------:R-:W2:Y:S01]  /*4aa0*/  LDC.64 R14, c[0x0][0xb10] ;  /* 0x0002c400ff0e7b82 */ /* 0x000ea20000000a00 */
[----:B------:R-:W-:Y:S01]  /*4ab0*/  @!P4 R2UR UR8, R20 ;  /* 0x000000001408c2ca */ /* 0x000fe200000e0000 */
[----:B------:R-:W-:Y:S01]  /*4ac0*/  VOTEU.ALL UP1, P4 ;  /* 0x0000000000ff7886 */ /* 0x000fe20002020000 */
[----:B------:R-:W-:Y:S01]  /*4ad0*/  @!P4 R2UR UR9, R21 ;  /* 0x000000001509c2ca */ /* 0x000fe200000e0000 */
[----:B------:R-:W-:Y:S01]  /*4ae0*/  UMOV UR10, 0x0 ;  /* 0x00000000000a7882 */ /* 0x000fe20000000000 */
[----:B------:R-:W-:Y:S03]  /*4af0*/  UMOV UR11, 0x10000000 ;  /* 0x10000000000b7882 */ /* 0x000fe60000000000 */
[----:B------:R-:W4:Y:S01]  /*4b00*/  LDC.64 R10, c[0x0][0xb18] ;  /* 0x0002c600ff0a7b82 */ /* 0x000f220000000a00 */
[----:B------:R-:W-:Y:S01]  /*4b10*/  @!UP1 UIADD3 UR18, UPT, UPT, UR26, 0x40, URZ ;  /* 0x000000401a129890 */ /* 0x000fe2000fffe0ff */
[----:B------:R-:W-:Y:S01]  /*4b20*/  @P3 SHF.R.U32.HI R28, RZ, 0x10, R25 ;  /* 0x00000010ff1c3819 */ /* 0x000fe20000011619 */
[----:B------:R-:W-:Y:S01]  /*4b30*/  @!UP1 UIADD3 UR16, UPT, UPT, UR6, 0x2200, URZ ;  /* 0x0000220006109890 */ /* 0x000fe2000fffe0ff */
[----:B------:R-:W-:Y:S01]  /*4b40*/  VIADD R30, R30, 0x1 ;  /* 0x000000011e1e7836 */ /* 0x000fe20000000000 */
[----:B------:R-:W-:Y:S03]  /*4b50*/  VOTEU.ALL UP1, P4 ;  /* 0x0000000000ff7886 */ /* 0x000fe60002020000 */
[----:B------:R-:W5:Y:S01]  /*4b60*/  @!P1 LDC R0, c[0x0][0xb20] ;  /* 0x0002c800ff009b82 */ /* 0x000f620000000800 */
[----:B------:R-:W-:Y:S01]  /*4b70*/  UMOV UR19, UR27 ;  /* 0x0000001b00137c82 */ /* 0x000fe20008000000 */
[----:B------:R-:W-:Y:S01]  /*4b80*/  IMAD.U32 R21, RZ, RZ, UR8 ;  /* 0x00000008ff157e24 */ /* 0x000fe2000f8e00ff */
[----:B------:R-:W-:Y:S05]  /*4b90*/  UMOV UR20, UR36 ;  /* 0x0000002400147c82 */ /* 0x000fea0008000000 */
[----:B-1----:R-:W1:Y:S01]  /*4ba0*/  @!P1 LDC R3, c[0x0][0xb0c] ;  /* 0x0002c300ff039b82 */ /* 0x002e620000000800 */
[----:B------:R-:W-:Y:S01]  /*4bb0*/  IMAD.U32 R20, RZ, RZ, UR9 ;  /* 0x00000009ff147e24 */ /* 0x000fe2000f8e00ff */
[----:B------:R-:W-:Y:S01]  /*4bc0*/  UPRMT UR8, UR37, 0x654, UR17 ;  /* 0x0000065425087896 */ /* 0x000fe20008000011 */
[----:B------:R-:W-:Y:S03]  /*4bd0*/  @!P4 R2UR UR13, R21 ;  /* 0x00000000150dc2ca */ /* 0x000fe600000e0000 */
[----:B------:R-:W-:Y:S01]  /*4be0*/  @!P4 R2UR UR12, R20 ;  /* 0x00000000140cc2ca */ /* 0x000fe200000e0000 */
[----:B------:R-:W-:Y:S11]  /*4bf0*/  @!P4 IMAD.MOV.U32 R20, RZ, RZ, 0x2000 ;  /* 0x00002000ff14c424 */ /* 0x000ff600078e00ff */
[----:B------:R-:W-:Y:S01]  /*4c00*/  @!UPT UIADD3 URZ, UPT, UPT, URZ, URZ, URZ ;  /* 0x000000fffffff290 */ /* 0x000fe2000fffe0ff */
[----:B------:R1:W-:Y:S01]  /*4c10*/  @!UP1 UTMALDG.3D [UR16], [UR12], desc[UR10] ;  /* 0x00000a100c0095b4 */ /* 0x0003e20008011000 */
[----:B------:R1:W-:Y:S02]  /*4c20*/  @!P4 SYNCS.ARRIVE.TRANS64.RED.A0TR RZ, [UR6+0x68], R20 ;  /* 0x00006814ffffc9a7 */ /* 0x0003e40008300406 */
[----:B-1----:R-:W-:Y:S01]  /*4c30*/  @!P1 ISETP.NE.AND P2, PT, R3, 0x1, PT ;  /* 0x000000010300980c */ /* 0x002fe20003f45270 */
[C---:B--2---:R-:W-:Y:S01]  /*4c40*/  @!P1 IMAD.HI.U32 R14, R13.reuse, R14, RZ ;  /* 0x0000000e0d0e9227 */ /* 0x044fe200078e00ff */
[----:B----4-:R-:W-:Y:S03]  /*4c50*/  @!P1 ISETP.NE.AND P0, PT, R10, 0x1, PT ;  /* 0x000000010a00980c */ /* 0x010fe60003f05270 */
[C---:B------:R-:W-:Y:S01]  /*4c60*/  @!P1 IMAD.HI.U32 R11, R8.reuse, R11, RZ ;  /* 0x0000000b080b9227 */ /* 0x040fe200078e00ff */
[----:B------:R-:W-:Y:S04]  /*4c70*/  @!P1 SHF.R.U32.HI R14, RZ, R15, R14 ;  /* 0x0000000fff0e9219 */ /* 0x000fe8000001160e */
[----:B-----5:R-:W-:Y:S01]  /*4c80*/  @!P1 SHF.R.U32.HI R9, RZ, R0, R11 ;  /* 0x00000000ff099219 */ /* 0x020fe2000001160b */
[----:B------:R-:W-:Y:S01]  /*4c90*/  SYNCS.ARRIVE.TRANS64.RED.A1T0 RZ, [UR8], RZ ;  /* 0x000000ffffff79a7 */ /* 0x000fe20008100408 */
[----:B------:R-:W-:Y:S02]  /*4ca0*/  @!P1 SEL R14, R13, R14, !P2 ;  /* 0x0000000e0d0e9207 */ /* 0x000fe40005000000 */
[----:B------:R-:W-:Y:S01]  /*4cb0*/  @!P1 SEL R9, R8, R9, !P0 ;  /* 0x0000000908099207 */ /* 0x000fe20004000000 */
[----:B------:R-:W1:Y:S04]  /*4cc0*/  SYNCS.PHASECHK.TRANS64.TRYWAIT P5, [UR6+0x88], R12 ;  /* 0x0000880cff0075a7 */ /* 0x000e6800080a1106 */
[----:B------:R-:W-:Y:S02]  /*4cd0*/  @!P1 IMAD.IADD R0, R9, 0x1, -R14 ;  /* 0x0000000109009824 */ /* 0x000fe400078e0a0e */
[----:B------:R-:W-:Y:S02]  /*4ce0*/  @!P1 IMAD.IADD R9, R14, 0x1, -R9 ;  /* 0x000000010e099824 */ /* 0x000fe400078e0a09 */
[----:B------:R-:W-:Y:S02]  /*4cf0*/  @!P1 IMAD R13, R0, R3, R13 ;  /* 0x00000003000d9224 */ /* 0x000fe400078e020d */
[----:B------:R-:W-:Y:S01]  /*4d00*/  @!P1 IMAD R8, R9, R10, R8 ;  /* 0x0000000a09089224 */ /* 0x000fe200078e0208 */
[----:B-1----:R-:W-:Y:S06]  /*4d10*/  @!P5 BRA `(.L_x_94) ;  /* 0x00000060000cd947 */ /* 0x002fec0003800000 */
.L_x_175:
[----:B-1----:R-:W-:Y:S01]  /*4d20*/  @!P4 IADD3 R3, P0, PT, R32, 0x580, RZ ;  /* 0x000005802003c810 */ /* 0x002fe20007f1e0ff */
[----:B------:R-:W-:Y:S01]  /*4d30*/  VOTEU.ALL UP1, P4 ;  /* 0x0000000000ff7886 */ /* 0x000fe20002020000 */
[----:B------:R-:W-:Y:S01]  /*4d40*/  UMOV UR20, 0x0 ;  /* 0x0000000000147882 */ /* 0x000fe20000000000 */
[----:B------:R-:W-:Y:S01]  /*4d50*/  UMOV UR21, 0x10000000 ;  /* 0x1000000000157882 */ /* 0x000fe20000000000 */
[----:B------:R-:W-:Y:S01]  /*4d60*/  @!P4 R2UR UR9, R3 ;  /* 0x000000000309c2ca */ /* 0x000fe200000e0000 */
[----:B------:R-:W-:Y:S01]  /*4d70*/  @!P4 IMAD.X R0, RZ, RZ, R33, P0 ;  /* 0x000000ffff00c224 */ /* 0x000fe200000e0621 */
[----:B------:R-:W-:Y:S01]  /*4d80*/  @!UP1 UIADD3 UR10, UPT, UPT, UR26, 0x80, URZ ;  /* 0x000000801a0a9890 */ /* 0x000fe2000fffe0ff */
[----:B------:R-:W-:Y:S01]  /*4d90*/  ISETP.NE.AND P0, PT, R30, 0x2, PT ;  /* 0x000000021e00780c */ /* 0x000fe20003f05270 */
[----:B------:R-:W-:Y:S01]  /*4da0*/  UMOV UR11, UR27 ;  /* 0x0000001b000b7c82 */ /* 0x000fe20008000000 */
[----:B------:R-:W-:Y:S01]  /*4db0*/  UMOV UR12, UR36 ;  /* 0x00000024000c7c82 */ /* 0x000fe20008000000 */
[----:B------:R-:W-:Y:S01]  /*4dc0*/  @!P4 R2UR UR8, R0 ;  /* 0x000000000008c2ca */ /* 0x000fe200000e0000 */
[----:B------:R-:W-:Y:S01]  /*4dd0*/  IMAD.IADD R20, R8, 0x1, R150 ;  /* 0x0000000108147824 */ /* 0x000fe200078e0296 */
[----:B------:R-:W-:Y:S01]  /*4de0*/  @P3 R2UR UR36, R28 ;  /* 0x000000001c2432ca */ /* 0x000fe200000e0000 */
[----:B------:R-:W-:Y:S01]  /*4df0*/  IMAD.IADD R21, R13, 0x1, R152 ;  /* 0x000000010d157824 */ /* 0x000fe200078e0298 */
[----:B------:R-:W-:Y:S02]  /*4e00*/  SEL R0, RZ, 0x1, P0 ;  /* 0x00000001ff007807 */ /* 0x000fe40000000000 */
[----:B------:R-:W-:Y:S01]  /*4e10*/  LOP3.LUT R31, R31, 0x1, RZ, 0x3c, !PT ;  /* 0x000000011f1f7812 */ /* 0x000fe200078e3cff */
[----:B------:R-:W-:Y:S01]  /*4e20*/  IMAD.U32 R10, RZ, RZ, UR9 ;  /* 0x00000009ff0a7e24 */ /* 0x000fe2000f8e00ff */
[----:B------:R-:W-:Y:S01]  /*4e30*/  @!UP1 UIADD3 UR9, UPT, UPT, UR6, 0x70, URZ ;  /* 0x0000007006099890 */ /* 0x000fe2000fffe0ff */
[----:B------:R-:W-:Y:S02]  /*4e40*/  LOP3.LUT R29, R29, R0, RZ, 0x3c, !PT ;  /* 0x000000001d1d7212 */ /* 0x000fe400078e3cff */
[----:B------:R-:W-:Y:S02]  /*4e50*/  SEL R30, R30, RZ, P0 ;  /* 0x000000ff1e1e7207 */ /* 0x000fe40000000000 */
[----:B------:R-:W-:Y:S01]  /*4e60*/  IMAD.U32 R11, RZ, RZ, UR8 ;  /* 0x00000008ff0b7e24 */ /* 0x000fe2000f8e00ff */
[----:B------:R-:W-:Y:S01]  /*4e70*/  @!P4 R2UR UR18, R10 ;  /* 0x000000000a12c2ca */ /* 0x000fe200000e0000 */
[----:B------:R-:W-:Y:S01]  /*4e80*/  @!UP1 UIADD3 UR8, UPT, UPT, UR6, 0x4200, URZ ;  /* 0x0000420006089890 */ /* 0x000fe2000fffe0ff */
[----:B------:R-:W-:Y:S02]  /*4e90*/  VOTEU.ALL UP1, P4 ;  /* 0x0000000000ff7886 */ /* 0x000fe40002020000 */
[----:B------:R-:W-:Y:S11]  /*4ea0*/  @!P4 R2UR UR19, R11 ;  /* 0x000000000b13c2ca */ /* 0x000ff600000e0000 */
[----:B------:R-:W-:Y:S02]  /*4eb0*/  @!UPT UIADD3 URZ, UPT, UPT, URZ, URZ, URZ ;  /* 0x000000fffffff290 */ /* 0x000fe4000fffe0ff */
[----:B------:R4:W-:Y:S01]  /*4ec0*/  @!UP1 UTMALDG.3D [UR8], [UR18], desc[UR20] ;  /* 0x00001408120095b4 */ /* 0x0009e20008011000 */
[----:B------:R4:W-:Y:S01]  /*4ed0*/  @!P4 SYNCS.ARRIVE.TRANS64.RED.A0TR RZ, [UR6+0x70], R23 ;  /* 0x00007017ffffc9a7 */ /* 0x0009e20008300406 */
[----:B------:R-:W-:Y:S01]  /*4ee0*/  UPLOP3.LUT UP1, UPT, UPT, UPT, UPT, 0x80, 0x8 ;  /* 0x000000000008789c */ /* 0x000fe20003f2f070 */
[----:B------:R-:W-:Y:S01]  /*4ef0*/  SYNCS.ARRIVE.TRANS64.RED.A1T0 RZ, [UR7], RZ ;  /* 0x000000ffffff79a7 */ /* 0x000fe20008100407 */
[----:B------:R-:W-:Y:S09]  /*4f00*/  @P3 BRA `(.L_x_95) ;  /* 0xfffffff000f03947 */ /* 0x000ff2000383ffff */
[----:B------:R-:W-:-:S04]  /*4f10*/  SHF.L.U32 R3, R31, 0x1f, RZ ;  /* 0x0000001f1f037819 */ /* 0x000fc800000006ff */
[----:B------:R-:W1:Y:S02]  /*4f20*/  SYNCS.PHASECHK.TRANS64.TRYWAIT P0, [UR6+0x78], R3 ;  /* 0x00007803ff0075a7 */ /* 0x000e640008001106 */
[----:B-1----:R-:W-:Y:S05]  /*4f30*/  @!P0 BRA `(.L_x_96) ;  /* 0x0000005c009c8947 */ /* 0x002fea0003800000 */
.L_x_177:
[----:B------:R-:W2:Y:S02]  /*4f40*/  SYNCS.PHASECHK.TRANS64.TRYWAIT P0, [UR6+0x80], R3 ;  /* 0x00008003ff0075a7 */ /* 0x000ea40008001106 */
[----:B--2---:R-:W-:Y:S05]  /*4f50*/  @!P0 BRA `(.L_x_97) ;  /* 0x0000005c00ac8947 */ /* 0x004fea0003800000 */
.L_x_179:
[----:B-1----:R-:W-:-:S07]  /*4f60*/  MOV R0, UR6 ;  /* 0x0000000600007c02 */ /* 0x002fce0008000f00 */
.L_x_98:
[----:B-1----:R-:W-:-:S04]  /*4f70*/  SHF.L.U32 R3, R31, 0x1f, RZ ;  /* 0x0000001f1f037819 */ /* 0x002fc800000006ff */
[----:B------:R1:W2:Y:S03]  /*4f80*/  SYNCS.PHASECHK.TRANS64.TRYWAIT P0, [R0+URZ+0x88], R3 ;  /* 0x00008803000075a7 */ /* 0x0002a600080011ff */
[----:B--2---:R-:W-:Y:S05]  /*4f90*/  @!P0 NANOSLEEP.SYNCS 0x989680 ;  /* 0x009896800000895d */ /* 0x004fea0003900000 */
[----:B------:R-:W2:Y:S02]  /*4fa0*/  @!P0 SYNCS.PHASECHK.TRANS64 P0, [R0+URZ+0x88], R3 ;  /* 0x00008803000085a7 */ /* 0x000ea400080010ff */
[----:B--2-4-:R-:W-:Y:S05]  /*4fb0*/  @P0 EXIT ;  /* 0x000000000000094d */ /* 0x014fea0003800000 */
[----:B------:R-:W-:Y:S05]  /*4fc0*/  BRA `(.L_x_98) ;  /* 0xfffffffc00e87947 */ /* 0x000fea000383ffff */
.L_x_85:
[----:B------:R-:W-:-:S06]  /*4fd0*/  UISETP.GE.AND UP1, UPT, UR10, 0x4, UPT ;  /* 0x000000040a00788c */ /* 0x000fcc000bf26270 */
[----:B------:R-:W-:-:S13]  /*4fe0*/  PLOP3.LUT P0, PT, PT, PT, UP1, 0x80, 0x8 ;  /* 0x000000000008781c */ /* 0x000fda0003f0f018 */
[----:B------:R-:W-:Y:S05]  /*4ff0*/  @!P0 EXIT ;  /* 0x000000000000894d */ /* 0x000fea0003800000 */
[----:B------:R-:W-:Y:S01]  /*5000*/  BAR.SYNC.DEFER_BLOCKING 0x6, 0xa0 ;  /* 0x0182800000007b1d */ /* 0x000fe20000010000 */
[C---:B------:R-:W-:Y:S01]  /*5010*/  IMAD.SHL.U32 R0, R166.reuse, 0x40, RZ ;  /* 0x00000040a6007824 */ /* 0x040fe200078e00ff */
[C---:B------:R-:W-:Y:S01]  /*5020*/  R2P PR, R166.reuse, 0x6 ;  /* 0x00000006a6007804 */ /* 0x040fe20000000000 */
[----:B------:R-:W-:Y:S01]  /*5030*/  IMAD.SHL.U32 R153, R166, 0x8, RZ ;  /* 0x00000008a6997824 */ /* 0x000fe200078e00ff */
[----:B------:R-:W-:Y:S01]  /*5040*/  CS2R R160, SRZ ;  /* 0x0000000000a07805 */ /* 0x000fe2000001ff00 */
[----:B------:R-:W-:Y:S01]  /*5050*/  IMAD.MOV.U32 R164, RZ, RZ, 0x20 ;  /* 0x00000020ffa47424 */ /* 0x000fe200078e00ff */
[----:B------:R-:W-:Y:S02]  /*5060*/  UMOV UR49, 0x400 ;  /* 0x0000040000317882 */ /* 0x000fe40000000000 */
[----:B------:R-:W1:Y:S01]  /*5070*/  LDC R157, c[0x0][0x370] ;  /* 0x0000dc00ff9d7b82 */ /* 0x000e620000000800 */
[----:B------:R-:W-:Y:S01]  /*5080*/  ULEA UR49, UR37, UR49, 0x18 ;  /* 0x0000003125317291 */ /* 0x000fe2000f8ec0ff */
[----:B------:R-:W-:Y:S01]  /*5090*/  LOP3.LUT R4, R0, 0x180, RZ, 0xc0, !PT ;  /* 0x0000018000047812 */ /* 0x000fe200078ec0ff */
[----:B------:R-:W-:Y:S01]  /*50a0*/  IMAD.U32 R2, R166, 0x10000, RZ ;  /* 0x00010000a6027824 */ /* 0x000fe200078e00ff */
[----:B------:R-:W-:Y:S01]  /*50b0*/  SEL R164, R164, 0xffffffe0, !P2 ;  /* 0xffffffe0a4a47807 */ /* 0x000fe20005000000 */
[----:B------:R-:W-:Y:S01]  /*50c0*/  IMAD.MOV.U32 R165, RZ, RZ, 0x10 ;  /* 0x00000010ffa57424 */ /* 0x000fe200078e00ff */
[----:B------:R-:W-:Y:S01]  /*50d0*/  LOP3.LUT R153, R4, 0x30, R153, 0xf8, !PT ;  /* 0x0000003004997812 */ /* 0x000fe200078ef899 */
[----:B------:R-:W-:Y:S01]  /*50e0*/  IMAD.MOV.U32 R79, RZ, RZ, RZ ;  /* 0x000000ffff4f7224 */ /* 0x000fe200078e00ff */
[----:B------:R-:W2:Y:S01]  /*50f0*/  LDC R74, c[0x0][0xb0c] ;  /* 0x0002c300ff4a7b82 */ /* 0x000ea20000000800 */
[----:B------:R-:W-:Y:S01]  /*5100*/  LOP3.LUT R2, R2, 0x600000, RZ, 0xc0, !PT ;  /* 0x0060000002027812 */ /* 0x000fe200078ec0ff */
[----:B------:R-:W-:Y:S01]  /*5110*/  IMAD.MOV.U32 R162, RZ, RZ, RZ ;  /* 0x000000ffffa27224 */ /* 0x000fe200078e00ff */
[----:B------:R-:W-:Y:S01]  /*5120*/  LOP3.LUT R153, R153, 0x1e40, R0, 0xf8, !PT ;  /* 0x00001e4099997812 */ /* 0x000fe200078ef800 */
[----:B------:R-:W-:Y:S01]  /*5130*/  IMAD.MOV.U32 R169, RZ, RZ, RZ ;  /* 0x000000ffffa97224 */ /* 0x000fe200078e00ff */
[----:B------:R-:W-:Y:S01]  /*5140*/  SEL R165, R165, 0xfffffff0, !P1 ;  /* 0xfffffff0a5a57807 */ /* 0x000fe20004800000 */
[----:B------:R-:W-:Y:S01]  /*5150*/  IMAD.MOV.U32 R159, RZ, RZ, RZ ;  /* 0x000000ffff9f7224 */ /* 0x000fe200078e00ff */
[----:B------:R-:W-:Y:S01]  /*5160*/  SHF.R.S32.HI R0, RZ, 0x4, R164 ;  /* 0x00000004ff007819 */ /* 0x000fe200000114a4 */
[----:B------:R-:W3:Y:S01]  /*5170*/  LDC R155, c[0x0][0xb20] ;  /* 0x0002c800ff9b7b82 */ /* 0x000ee20000000800 */
[----:B------:R-:W4:Y:S01]  /*5180*/  LDS R3, [UR49+0x130] ;  /* 0x00013031ff037984 */ /* 0x000f220008000800 */
[----:B------:R-:W-:Y:S01]  /*5190*/  LOP3.LUT R166, R166, 0x60, RZ, 0xc0, !PT ;  /* 0x00000060a6a67812 */ /* 0x000fe200078ec0ff */
[----:B------:R-:W1:Y:S01]  /*51a0*/  LDCU.64 UR52, c[0x0][0x348] ;  /* 0x00006900ff3477ac */ /* 0x000e620008000a00 */
[----:B------:R-:W-:Y:S01]  /*51b0*/  LEA.HI.SX32 R163, R165, R0, 0x1c ;  /* 0x00000000a5a37211 */ /* 0x000fe200078fe2ff */
[----:B------:R-:W1:Y:S03]  /*51c0*/  LDCU.64 UR38, c[0x0][0x888] ;  /* 0x00011100ff2677ac */ /* 0x000e660008000a00 */
[----:B------:R-:W1:Y:S01]  /*51d0*/  LDC R73, c[0x0][0xb30] ;  /* 0x0002cc00ff497b82 */ /* 0x000e620000000800 */
[----:B------:R-:W1:Y:S01]  /*51e0*/  LDCU.64 UR44, c[0x0][0x890] ;  /* 0x00011200ff2c77ac */ /* 0x000e620008000a00 */
[----:B------:R-:W-:-:S06]  /*51f0*/  UIADD3 UR48, UPT, UPT, UR49, 0x200, URZ ;  /* 0x0000020031307890 */ /* 0x000fcc000fffe0ff */
[----:B------:R-:W1:Y:S01]  /*5200*/  LDC.64 R148, c[0x0][0xb10] ;  /* 0x0002c400ff947b82 */ /* 0x000e620000000a00 */
[----:B------:R-:W-:Y:S01]  /*5210*/  UIADD3 UR50, UPT, UPT, UR49, 0x6200, URZ ;  /* 0x0000620031327890 */ /* 0x000fe2000fffe0ff */
[----:B------:R-:W-:-:S06]  /*5220*/  UMOV UR54, URZ ;  /* 0x000000ff00367c82 */ /* 0x000fcc0008000000 */
[----:B------:R-:W1:Y:S08]  /*5230*/  LDC.64 R70, c[0x0][0xb18] ;  /* 0x0002c600ff467b82 */ /* 0x000e700000000a00 */
[----:B------:R-:W1:Y:S08]  /*5240*/  LDC.64 R68, c[0x0][0xb28] ;  /* 0x0002ca00ff447b82 */ /* 0x000e700000000a00 */
[----:B------:R-:W1:Y:S01]  /*5250*/  LDC.64 R146, c[0x0][0x8b0] ;  /* 0x00022c00ff927b82 */ /* 0x000e620000000a00 */
[----:B----4-:R-:W-:-:S07]  /*5260*/  IMAD.IADD R2, R3, 0x1, R2 ;  /* 0x0000000103027824 */ /* 0x010fce00078e0202 */
[----:B------:R-:W4:Y:S08]  /*5270*/  LDC.64 R144, c[0x0][0x8a8] ;  /* 0x00022a00ff907b82 */ /* 0x000f300000000a00 */
[----:B--23--:R-:W1:Y:S02]  /*5280*/  LDC R156, c[0x0][0x374] ;  /* 0x0000dd00ff9c7b82 */ /* 0x00ce640000000800 */
.L_x_137:
[----:B------:R-:W-:Y:S02]  /*5290*/  LEA R0, R169, UR49, 0x3 ;  /* 0x00000031a9007c11 */ /* 0x000fe4000f8e18ff */
[----:B------:R-:W-:Y:S02]  /*52a0*/  SHF.L.U32 R3, R161, 0x1f, RZ ;  /* 0x0000001fa1037819 */ /* 0x000fe400000006ff */
[----:B------:R-:W-:Y:S02]  /*52b0*/  LEA R16, R169, UR49, 0x4 ;  /* 0x00000031a9107c11 */ /* 0x000fe4000f8e20ff */
[----:B------:R-:W2:Y:S02]  /*52c0*/  SYNCS.PHASECHK.TRANS64.TRYWAIT P0, [R0+URZ+0xa0], R3 ;  /* 0x0000a003000075a7 */ /* 0x000ea400080011ff */
[----:B--2---:R-:W-:Y:S05]  /*52d0*/  @!P0 BRA `(.L_x_99) ;  /* 0x0000005800e48947 */ /* 0x004fea0003800000 */
.L_x_180:
[----:B------:R-:W3:Y:S01]  /*52e0*/  LDC.64 R14, c[0x0][0xb10] ;  /* 0x0002c400ff0e7b82 */ /* 0x000ee20000000a00 */
[----:B------:R-:W4:Y:S01]  /*52f0*/  LDS.128 R16, [R16+0x110] ;  /* 0x0001100010107984 */ /* 0x000f220000000c00 */
[----:B-1----:R-:W-:Y:S01]  /*5300*/  ISETP.NE.AND P1, PT, R73, 0x1, PT ;  /* 0x000000014900780c */ /* 0x002fe20003f25270 */
[----:B--2---:R-:W-:Y:S01]  /*5310*/  VIADD R0, R0, 0xb0 ;  /* 0x000000b000007836 */ /* 0x004fe20000000000 */
[----:B------:R-:W-:Y:S04]  /*5320*/  ISETP.GE.AND P0, PT, R72, 0x1, PT ;  /* 0x000000014800780c */ /* 0x000fe80003f06270 */
[----:B------:R-:W1:Y:S01]  /*5330*/  LDC.64 R12, c[0x0][0xb18] ;  /* 0x0002c600ff0c7b82 */ /* 0x000e620000000a00 */
[----:B------:R-:W-:Y:S01]  /*5340*/  PRMT R0, RZ, 0x654, R0 ;  /* 0x00000654ff007816 */ /* 0x000fe20000000000 */
[----:B------:R-:W-:Y:S01]  /*5350*/  @!PT LDS RZ, [RZ] ;  /* 0x00000000fffff984 */ /* 0x000fe20000000800 */
[----:B------:R-:W-:Y:S01]  /*5360*/  @!PT LDS RZ, [RZ] ;  /* 0x00000000fffff984 */ /* 0x000fe20000000800 */
[----:B------:R-:W-:Y:S01]  /*5370*/  @!PT LDS RZ, [RZ] ;  /* 0x00000000fffff984 */ /* 0x000fe20000000800 */
[----:B------:R-:W-:Y:S01]  /*5380*/  @!PT LDS RZ, [RZ] ;  /* 0x00000000fffff984 */ /* 0x000fe20000000800 */
[----:B------:R2:W-:Y:S06]  /*5390*/  MEMBAR.ALL.CTA ;  /* 0x0000000000007992 */ /* 0x0005ec0000008000 */
[----:B--2---:R-:W2:Y:S01]  /*53a0*/  FENCE.VIEW.ASYNC.S ;  /* 0x00000000000073c6 */ /* 0x004ea20000000000 */
[----:B------:R-:W1:Y:S08]  /*53b0*/  @!P1 LDC R11, c[0x0][0xb20] ;  /* 0x0002c800ff0b9b82 */ /* 0x000e700000000800 */
[----:B------:R-:W1:Y:S01]  /*53c0*/  @!P1 LDC R10, c[0x0][0xb0c] ;  /* 0x0002c300ff0a9b82 */ /* 0x000e620000000800 */
[----:B--2---:R2:W-:Y:S01]  /*53d0*/  SYNCS.ARRIVE.TRANS64.RED.A1T0 RZ, [R0+URZ], RZ ;  /* 0x000000ff00ff79a7 */ /* 0x0045e200081004ff */
[----:B----4-:R-:W-:Y:S04]  /*53e0*/  LOP3.LUT P4, RZ, R18, 0x1, RZ, 0xc0, !PT ;  /* 0x0000000112ff7812 */ /* 0x010fe8000788c0ff */
[----:B------:R-:W-:Y:S09]  /*53f0*/  P2R R167, PR, RZ, 0x10 ;  /* 0x00000010ffa77803 */ /* 0x000ff20000000000 */
[----:B------:R-:W-:Y:S02]  /*5400*/  @P4 MOV R77, R16 ;  /* 0x00000010004d4202 */ /* 0x000fe40000000f00 */
[----:B------:R-:W-:Y:S01]  /*5410*/  @P4 LOP3.LUT R75, R17, 0xffff, RZ, 0xc0, !PT ;  /* 0x0000ffff114b4812 */ /* 0x000fe200078ec0ff */
[----:B--23--:R-:W-:Y:S06]  /*5420*/  @!P0 BRA `(.L_x_100) ;  /* 0x0000000000a48947 */ /* 0x00cfec0003800000 */
[----:B------:R-:W-:Y:S01]  /*5430*/  IMAD.HI.U32 R24, R156, R71, RZ ;  /* 0x000000479c187227 */ /* 0x000fe200078e00ff */
[----:B------:R-:W-:Y:S02]  /*5440*/  ISETP.NE.AND P0, PT, R70, 0x1, PT ;  /* 0x000000014600780c */ /* 0x000fe40003f05270 */
[----:B------:R-:W-:Y:S01]  /*5450*/  ISETP.NE.AND P2, PT, R72, 0x1, PT ;  /* 0x000000014800780c */ /* 0x000fe20003f45270 */
[-C--:B------:R-:W-:Y:S01]  /*5460*/  IMAD.HI.U32 R22, R157, R148.reuse, RZ ;  /* 0x000000949d167227 */ /* 0x080fe200078e00ff */
[----:B------:R-:W-:Y:S02]  /*5470*/  SHF.R.U32.HI R23, RZ, R155, R24 ;  /* 0x0000009bff177219 */ /* 0x000fe40000011618 */
[----:B------:R-:W-:Y:S01]  /*5480*/  ISETP.NE.AND P3, PT, R74, 0x1, PT ;  /* 0x000000014a00780c */ /* 0x000fe20003f65270 */
[----:B------:R-:W-:Y:S01]  /*5490*/  IMAD.HI.U32 R28, R75, R71, RZ ;  /* 0x000000474b1c7227 */ /* 0x000fe200078e00ff */
[----:B------:R-:W-:Y:S02]  /*54a0*/  SHF.R.U32.HI R22, RZ, R149, R22 ;  /* 0x00000095ff167219 */ /* 0x000fe40000011616 */
[----:B------:R-:W-:Y:S01]  /*54b0*/  SEL R3, R156, R23, !P0 ;  /* 0x000000179c037207 */ /* 0x000fe20004000000 */
[----:B------:R-:W-:Y:S01]  /*54c0*/  IMAD.HI.U32 R26, R77, R148, RZ ;  /* 0x000000944d1a7227 */ /* 0x000fe200078e00ff */
[----:B------:R-:W-:Y:S03]  /*54d0*/  SEL R7, R157, R22, !P3 ;  /* 0x000000169d077207 */ /* 0x000fe60005800000 */
[-C--:B------:R-:W-:Y:S01]  /*54e0*/  IMAD.HI.U32 R22, R3, R68.reuse, RZ ;  /* 0x0000004403167227 */ /* 0x080fe200078e00ff */
[----:B------:R-:W-:Y:S03]  /*54f0*/  SHF.R.U32.HI R26, RZ, R149, R26 ;  /* 0x00000095ff1a7219 */ /* 0x000fe6000001161a */
[----:B------:R-:W-:Y:S01]  /*5500*/  IMAD.HI.U32 R24, R7, R68, RZ ;  /* 0x0000004407187227 */ /* 0x000fe200078e00ff */
[----:B------:R-:W-:Y:S02]  /*5510*/  @P2 SHF.R.U32.HI R3, RZ, R69, R22 ;  /* 0x00000045ff032219 */ /* 0x000fe40000011616 */
[----:B------:R-:W-:Y:S02]  /*5520*/  SHF.R.U32.HI R22, RZ, R155, R28 ;  /* 0x0000009bff167219 */ /* 0x000fe4000001161c */
[----:B------:R-:W-:Y:S01]  /*5530*/  @P2 SHF.R.U32.HI R7, RZ, R69, R24 ;  /* 0x00000045ff072219 */ /* 0x000fe20000011618 */
[C---:B------:R-:W-:Y:S01]  /*5540*/  IMAD R4, R72.reuse, R3, RZ ;  /* 0x0000000348047224 */ /* 0x040fe200078e02ff */
[----:B------:R-:W-:Y:S02]  /*5550*/  SEL R5, R75, R22, !P0 ;  /* 0x000000164b057207 */ /* 0x000fe40004000000 */
[----:B------:R-:W-:Y:S01]  /*5560*/  SEL R3, R77, R26, !P3 ;  /* 0x0000001a4d037207 */ /* 0x000fe20005800000 */
[----:B------:R-:W-:Y:S01]  /*5570*/  IMAD R6, R72, R7, RZ ;  /* 0x0000000748067224 */ /* 0x000fe200078e02ff */
[C---:B------:R-:W-:Y:S01]  /*5580*/  ISETP.GE.AND P0, PT, R5.reuse, R4, PT ;  /* 0x000000040500720c */ /* 0x040fe20003f06270 */
[----:B------:R-:W-:Y:S03]  /*5590*/  IMAD.HI.U32 R8, R5, R68, RZ ;  /* 0x0000004405087227 */ /* 0x000fe600078e00ff */
[----:B------:R-:W-:Y:S01]  /*55a0*/  ISETP.GE.OR P0, PT, R3, R6, P0 ;  /* 0x000000060300720c */ /* 0x000fe20000706670 */
[----:B------:R-:W-:Y:S01]  /*55b0*/  IMAD.MOV R6, RZ, RZ, -R3 ;  /* 0x000000ffff067224 */ /* 0x000fe200078e0a03 */
[-C--:B------:R-:W-:Y:S03]  /*55c0*/  SHF.R.U32.HI R8, RZ, R69.reuse, R8 ;  /* 0x00000045ff087219 */ /* 0x080fe60000011608 */
[----:B------:R-:W-:Y:S01]  /*55d0*/  IMAD R77, R74, R6, R77 ;  /* 0x000000064a4d7224 */ /* 0x000fe200078e024d */
[----:B------:R-:W-:Y:S05]  /*55e0*/  SEL R9, R5, R8, !P2 ;  /* 0x0000000805097207 */ /* 0x000fea0005000000 */
[----:B------:R-:W-:Y:S02]  /*55f0*/  IMAD.MOV R8, RZ, RZ, -R9 ;  /* 0x000000ffff087224 */ /* 0x000fe400078e0a09 */
[C---:B------:R-:W-:Y:S04]  /*5600*/  @!P0 IMAD.HI.U32 R4, R3.reuse, R68, RZ ;  /* 0x0000004403048227 */ /* 0x040fe800078e00ff */
[----:B------:R-:W-:Y:S01]  /*5610*/  IMAD R8, R72, R8, R5 ;  /* 0x0000000848087224 */ /* 0x000fe200078e0205 */
[----:B------:R-:W-:Y:S04]  /*5620*/  @!P0 SHF.R.U32.HI R4, RZ, R69, R4 ;  /* 0x00000045ff048219 */ /* 0x000fe80000011604 */
[----:B------:R-:W-:Y:S02]  /*5630*/  @!P0 SEL R0, R3, R4, !P2 ;  /* 0x0000000403008207 */ /* 0x000fe40005000000 */
[----:B------:R-:W-:Y:S02]  /*5640*/  IADD3 R4, PT, PT, -R5, RZ, RZ ;  /* 0x000000ff05047210 */ /* 0x000fe40007ffe1ff */
[----:B------:R-:W-:Y:S01]  /*5650*/  @!P0 IADD3 R9, PT, PT, R9, -R0, RZ ;  /* 0x8000000009098210 */ /* 0x000fe20007ffe0ff */
[----:B------:R-:W-:Y:S02]  /*5660*/  @!P0 IMAD R0, R7, R8, R0 ;  /* 0x0000000807008224 */ /* 0x000fe400078e0200 */
[----:B------:R-:W-:Y:S02]  /*5670*/  IMAD R75, R70, R4, R75 ;  /* 0x00000004464b7224 */ /* 0x000fe400078e024b */
[----:B------:R-:W-:Y:S02]  /*5680*/  @!P0 IMAD R5, R9, R72, R3 ;  /* 0x0000004809058224 */ /* 0x000fe400078e0203 */
[----:B------:R-:W-:Y:S04]  /*5690*/  @!P0 IMAD.MOV.U32 R3, RZ, RZ, R0 ;  /* 0x000000ffff038224 */ /* 0x000fe800078e0000 */
[----:B------:R-:W-:Y:S02]  /*56a0*/  IMAD R77, R3, R74, R77 ;  /* 0x0000004a034d7224 */ /* 0x000fe400078e024d */
[----:B------:R-:W-:Y:S07]  /*56b0*/  IMAD R75, R5, R70, R75 ;  /* 0x00000046054b7224 */ /* 0x000fee00078e024b */
.L_x_100:
[----:B-1----:R-:W-:Y:S01]  /*56c0*/  @!P1 ISETP.NE.AND P0, PT, R12, 0x1, PT ;  /* 0x000000010c00980c */ /* 0x002fe20003f05270 */
[----:B------:R-:W-:Y:S01]  /*56d0*/  @!P1 IMAD.HI.U32 R4, R75, R13, RZ ;  /* 0x0000000d4b049227 */ /* 0x000fe200078e00ff */
[----:B------:R-:W-:Y:S01]  /*56e0*/  @!P1 ISETP.NE.AND P2, PT, R10, 0x1, PT ;  /* 0x000000010a00980c */ /* 0x000fe20003f45270 */
[----:B------:R-:W-:Y:S01]  /*56f0*/  ULOP3.LUT UP0, URZ, UR48, 0x1b0, URZ, 0xc0, !UPT ;  /* 0x000001b030ff7892 */ /* 0x000fe2000f80c0ff */
[----:B------:R-:W-:Y:S01]  /*5700*/  R2UR UR42, R21 ;  /* 0x00000000152a72ca */ /* 0x000fe200000e0000 */
[----:B------:R-:W-:Y:S01]  /*5710*/  @!P1 IMAD.HI.U32 R0, R77, R14, RZ ;  /* 0x0000000e4d009227 */ /* 0x000fe200078e00ff */
[----:B------:R-:W-:Y:S02]  /*5720*/  @!P1 SHF.R.U32.HI R4, RZ, R11, R4 ;  /* 0x0000000bff049219 */ /* 0x000fe40000011604 */
[----:B------:R-:W-:Y:S01]  /*5730*/  R2UR UR41, R20 ;  /* 0x00000000142972ca */ /* 0x000fe200000e0000 */
[----:B------:R-:W-:Y:S01]  /*5740*/  VIADD R169, R169, 0x1 ;  /* 0x00000001a9a97836 */ /* 0x000fe20000000000 */
[----:B------:R-:W-:Y:S02]  /*5750*/  @!P1 SHF.R.U32.HI R0, RZ, R15, R0 ;  /* 0x0000000fff009219 */ /* 0x000fe40000011600 */
[----:B------:R-:W-:Y:S02]  /*5760*/  @!P1 SEL R3, R75, R4, !P0 ;  /* 0x000000044b039207 */ /* 0x000fe40004000000 */
[----:B------:R-:W-:Y:S02]  /*5770*/  @!P1 SEL R4, R77, R0, !P2 ;  /* 0x000000004d049207 */ /* 0x000fe40005000000 */
[----:B------:R-:W-:Y:S01]  /*5780*/  @P4 SHF.R.U32.HI R158, RZ, 0x10, R17 ;  /* 0x00000010ff9e4819 */ /* 0x000fe20000011611 */
[----:B------:R-:W-:Y:S02]  /*5790*/  USHF.L.U32 UR42, UR42, 0x7, URZ ;  /* 0x000000072a2a7899 */ /* 0x000fe400080006ff */
[----:B------:R-:W-:Y:S02]  /*57a0*/  @!P1 IMAD.IADD R0, R3, 0x1, -R4 ;  /* 0x0000000103009824 */ /* 0x000fe400078e0a04 */
[----:B------:R-:W-:Y:S01]  /*57b0*/  @!P1 IMAD.IADD R3, R4, 0x1, -R3 ;  /* 0x0000000104039824 */ /* 0x000fe200078e0a03 */
[----:B------:R-:W-:Y:S01]  /*57c0*/  UIMAD UR41, UR41, 0xc0, URZ ;  /* 0x000000c0292978a4 */ /* 0x000fe2000f8e02ff */
[----:B------:R-:W-:Y:S02]  /*57d0*/  @!P1 IMAD R77, R0, R10, R77 ;  /* 0x0000000a004d9224 */ /* 0x000fe400078e024d */
[----:B------:R-:W-:Y:S01]  /*57e0*/  @!P1 IMAD R75, R3, R12, R75 ;  /* 0x0000000c034b9224 */ /* 0x000fe200078e024b */
[----:B------:R-:W-:Y:S08]  /*57f0*/  BRA.U !UP0, `(.L_x_101) ;  /* 0x0000000108407547 */ /* 0x000ff0000b800000 */
[----:B------:R-:W1:Y:S01]  /*5800*/  LDCU.64 UR8, c[0x4][0x88] ;  /* 0x01001100ff0877ac */ /* 0x000e620008000a00 */
[----:B------:R-:W-:Y:S01]  /*5810*/  MOV R15, 0x0 ;  /* 0x00000000000f7802 */ /* 0x000fe20000000f00 */
[----:B------:R-:W-:Y:S02]  /*5820*/  HFMA2 R12, -RZ, RZ, 0, 5.9604644775390625e-08 ;  /* 0x00000001ff0c7431 */ /* 0x000fe400000001ff */
[----:B------:R-:W-:Y:S02]  /*5830*/  IMAD.MOV.U32 R8, RZ, RZ, 0x70 ;  /* 0x00000070ff087424 */ /* 0x000fe400078e00ff */
[----:B------:R-:W-:Y:S01]  /*5840*/  IMAD.MOV.U32 R13, RZ, RZ, RZ ;  /* 0x000000ffff0d7224 */ /* 0x000fe200078e00ff */
[----:B------:R-:W2:Y:S01]  /*5850*/  LDCU.64 UR6, c[0x4][0x90] ;  /* 0x01001200ff0677ac */ /* 0x000ea20008000a00 */
[----:B------:R-:W3:Y:S01]  /*5860*/  LDC.64 R14, c[0x4][R15] ;  /* 0x010000000f0e7b82 */ /* 0x000ee20000000a00 */
[----:B------:R-:W4:Y:S01]  /*5870*/  LDCU.64 UR4, c[0x4][0x8] ;  /* 0x01000100ff0477ac */ /* 0x000f220008000a00 */
[----:B-1----:R-:W-:Y:S01]  /*5880*/  MOV R5, UR9 ;  /* 0x0000000900057c02 */ /* 0x002fe20008000f00 */
[----:B------:R-:W-:Y:S01]  /*5890*/  IMAD.U32 R4, RZ, RZ, UR8 ;  /* 0x00000008ff047e24 */ /* 0x000fe2000f8e00ff */
[----:B--2---:R-:W-:Y:S01]  /*58a0*/  MOV R7, UR7 ;  /* 0x0000000700077c02 */ /* 0x004fe20008000f00 */
[----:B------:R-:W-:Y:S01]  /*58b0*/  IMAD.U32 R6, RZ, RZ, UR6 ;  /* 0x00000006ff067e24 */ /* 0x000fe2000f8e00ff */
[----:B----4-:R-:W-:Y:S01]  /*58c0*/  MOV R11, UR5 ;  /* 0x00000005000b7c02 */ /* 0x010fe20008000f00 */
[----:B------:R-:W-:Y:S02]  /*58d0*/  IMAD.U32 R10, RZ, RZ, UR4 ;  /* 0x00000004ff0a7e24 */ /* 0x000fe4000f8e00ff */
[----:B------:R-:W-:Y:S07]  /*58e0*/  LEPC R20, `(.L_x_101) ;  /* 0x000000001014794e */ /* 0x000fee0000000000 */
[----:B---3-5:R-:W-:Y:S05]  /*58f0*/  CALL.ABS.NOINC R14 ;  /* 0x000000000e007343 */ /* 0x028fea0003c00000 */
.L_x_101:
[----:B------:R-:W-:Y:S09]  /*5900*/  ULOP3.LUT UP0, URZ, UR50, 0x1b0, URZ, 0xc0, !UPT ;  /* 0x000001b032ff7892 */ /* 0x000ff2000f80c0ff */
[----:B------:R-:W-:Y:S05]  /*5910*/  BRA.U !UP0, `(.L_x_102) ;  /* 0x0000000108407547 */ /* 0x000fea000b800000 */
        /* <DEDUP_REMOVED lines=16> */
.L_x_102:
[----:B------:R-:W-:Y:S01]  /*5a20*/  ISETP.NE.U32.AND P4, PT, R146, RZ, PT ;  /* 0x000000ff9200720c */ /* 0x000fe20003f85070 */
[----:B------:R-:W-:Y:S01]  /*5a30*/  UISETP.NE.AND UP2, UPT, UR51, URZ, UPT ;  /* 0x000000ff3300728c */ /* 0x000fe2000bf45270 */
[----:B------:R-:W-:Y:S01]  /*5a40*/  ISETP.NE.U32.AND P2, PT, RZ, UR38, PT ;  /* 0x00000026ff007c0c */ /* 0x000fe2000bf45070 */
[----:B------:R-:W-:Y:S01]  /*5a50*/  UISETP.NE.U32.AND UP1, UPT, UR44, URZ, UPT ;  /* 0x000000ff2c00728c */ /* 0x000fe2000bf25070 */
[----:B------:R-:W-:Y:S01]  /*5a60*/  ISETP.NE.AND.EX P4, PT, R147, RZ, PT, P4 ;  /* 0x000000ff9300720c */ /* 0x000fe20003f85340 */
[----:B------:R-:W-:Y:S01]  /*5a70*/  UPLOP3.LUT UP0, UPT, UPT, UPT, UPT, 0x40, 0x4 ;  /* 0x000000000004789c */ /* 0x000fe20003f0e870 */
[----:B------:R-:W-:Y:S01]  /*5a80*/  ISETP.NE.AND.EX P2, PT, RZ, UR39, PT, P2 ;  /* 0x00000027ff007c0c */ /* 0x000fe2000bf45320 */
[----:B------:R-:W-:Y:S01]  /*5a90*/  UISETP.NE.AND.EX UP1, UPT, UR45, URZ, UPT, UP1 ;  /* 0x000000ff2d00728c */ /* 0x000fe2000bf25310 */
[----:B------:R-:W-:Y:S04]  /*5aa0*/  PLOP3.LUT P1, PT, PT, PT, UP2, 0x80, 0x8 ;  /* 0x000000000008781c */ /* 0x000fe80003f2f028 */
[----:B------:R-:W-:Y:S06]  /*5ab0*/  @UP2 UPLOP3.LUT UP0, UPT, UPT, UPT, UP1, 0x80, 0x8 ;  /* 0x000000000008289c */ /* 0x000fec0003f0f010 */
[----:B------:R-:W-:Y:S01]  /*5ac0*/  PLOP3.LUT P0, PT, PT, PT, UP0, 0x80, 0x8 ;  /* 0x000000000008781c */ /* 0x000fe20003f0f008 */
[----:B------:R-:W-:Y:S01]  /*5ad0*/  @!UPT UIADD3 URZ, UPT, UPT, URZ, URZ, URZ ;  /* 0x000000fffffff290 */ /* 0x000fe2000fffe0ff */
[----:B------:R-:W-:Y:S11]  /*5ae0*/  BRA.U !UP1, `(.L_x_103) ;  /* 0x0000000109387547 */ /* 0x000ff6000b800000 */
[----:B------:R-:W-:Y:S01]  /*5af0*/  UISETP.NE.U32.AND UP0, UPT, UR38, URZ, UPT ;  /* 0x000000ff2600728c */ /* 0x000fe2000bf05070 */
[----:B------:R-:W-:Y:S02]  /*5b00*/  HFMA2 R0, -RZ, RZ, 0, 5.9604644775390625e-08 ;  /* 0x00000001ff007431 */ /* 0x000fe400000001ff */
[----:B------:R-:W-:Y:S01]  /*5b10*/  IMAD.MOV.U32 R151, RZ, RZ, 0x1 ;  /* 0x00000001ff977424 */ /* 0x000fe200078e00ff */
[----:B------:R-:W-:Y:S06]  /*5b20*/  UISETP.NE.AND.EX UP0, UPT, UR39, URZ, UPT, UP0 ;  /* 0x000000ff2700728c */ /* 0x000fec000bf05300 */
        /* <DEDUP_REMOVED lines=9> */
[----:B-12---:R-:W-:Y:S02]  /*5bc0*/  @!P3 IMAD.U32 R80, RZ, RZ, UR4 ;  /* 0x00000004ff50be24 */ /* 0x006fe4000f8e00ff */
.L_x_103:
[----:B------:R-:W-:Y:S05]  /*5bd0*/  @!P4 BRA `(.L_x_104) ;  /* 0x000000000020c947 */ /* 0x000fea0003800000 */
[----:B------:R-:W-:Y:S04]  /*5be0*/  ISETP.NE.U32.AND P3, PT, R144, RZ, PT ;  /* 0x000000ff9000720c */ /* 0x000fe80003f65070 */
[----:B------:R-:W-:Y:S11]  /*5bf0*/  ISETP.NE.AND.EX P3, PT, R145, RZ, PT, P3 ;  /* 0x000000ff9100720c */ /* 0x000ff60003f65330 */
[----:B------:R-:W-:Y:S02]  /*5c00*/  @!UPT UIADD3 URZ, UPT, UPT, URZ, URZ, URZ ;  /* 0x000000fffffff290 */ /* 0x000fe4000fffe0ff */
[----:B------:R-:W1:Y:S01]  /*5c10*/  @P3 LDC.64 R4, c[0x0][0x8a8] ;  /* 0x00022a00ff043b82 */ /* 0x000e620000000a00 */
[----:B------:R-:W-:Y:S04]  /*5c20*/  @P3 IMAD R0, R146, UR36, RZ ;  /* 0x0000002492003c24 */ /* 0x000fe8000f8e02ff */
[----:B-1----:R-:W-:Y:S05]  /*5c30*/  @P3 IMAD.WIDE R4, R0, 0x4, R4 ;  /* 0x0000000400043825 */ /* 0x002fea00078e0204 */
[----:B-----5:R1:W5:Y:S02]  /*5c40*/  @P3 LDG.E R76, desc[UR46][R4.64] ;  /* 0x0000002e044c3981 */ /* 0x020364000c1e1900 */
[----:B-1----:R-:W2:Y:S02]  /*5c50*/  @!P3 LDC R76, c[0x0][0x8a0] ;  /* 0x00022800ff4cbb82 */ /* 0x002ea40000000800 */
.L_x_104:
[----:B-----5:R-:W-:Y:S01]  /*5c60*/  ISETP.NE.AND P4, PT, R80, RZ, PT ;  /* 0x000000ff5000720c */ /* 0x020fe20003f85270 */
[----:B------:R-:W-:Y:S01]  /*5c70*/  BSSY B1, `(.L_x_105) ;  /* 0x0000048000017945 */ /* 0x000fe20003800000 */
[----:B------:R-:W-:Y:S01]  /*5c80*/  SEL R7, RZ, 0xffffffff, P2 ;  /* 0xffffffffff077807 */ /* 0x000fe20001000000 */
[----:B------:R-:W-:Y:S01]  /*5c90*/  IMAD.MOV.U32 R112, RZ, RZ, 0x1 ;  /* 0x00000001ff707424 */ /* 0x000fe200078e00ff */
[----:B------:R-:W-:Y:S01]  /*5ca0*/  LOP3.LUT P3, RZ, R151, 0xff, RZ, 0xc0, !PT ;  /* 0x000000ff97ff7812 */ /* 0x000fe2000786c0ff */
[----:B------:R-:W-:Y:S01]  /*5cb0*/  IMAD R78, R79, 0xc0, R2 ;  /* 0x000000c04f4e7824 */ /* 0x000fe200078e0202 */
[----:B------:R-:W-:Y:S02]  /*5cc0*/  @P1 SEL R0, RZ, 0xffffffff, P4 ;  /* 0xffffffffff001807 */ /* 0x000fe40002000000 */
[----:B------:R-:W-:Y:S02]  /*5cd0*/  CS2R R98, SRZ ;  /* 0x0000000000627805 */ /* 0x000fe4000001ff00 */
[----:B------:R-:W-:Y:S02]  /*5ce0*/  LEA R3, R160, UR49, 0x3 ;  /* 0x00000031a0037c11 */ /* 0x000fe4000f8e18ff */
[----:B------:R-:W-:Y:S02]  /*5cf0*/  CS2R R96, SRZ ;  /* 0x0000000000607805 */ /* 0x000fe4000001ff00 */
[----:B------:R-:W-:Y:S02]  /*5d00*/  @P0 SEL R0, R7, R0, !P3 ;  /* 0x0000000007000207 */ /* 0x000fe40005800000 */
[----:B------:R-:W-:Y:S02]  /*5d10*/  CS2R R94, SRZ ;  /* 0x00000000005e7805 */ /* 0x000fe4000001ff00 */
[----:B------:R-:W-:Y:S02]  /*5d20*/  LEA R168, R79, UR49, 0x3 ;  /* 0x000000314fa87c11 */ /* 0x000fe4000f8e18ff */
[----:B------:R-:W-:Y:S02]  /*5d30*/  CS2R R92, SRZ ;  /* 0x00000000005c7805 */ /* 0x000fe4000001ff00 */
[----:B------:R-:W-:Y:S02]  /*5d40*/  @P1 LOP3.LUT R0, R0, 0x1, RZ, 0xc0, !PT ;  /* 0x0000000100001812 */ /* 0x000fe400078ec0ff */
[----:B------:R-:W-:Y:S02]  /*5d50*/  CS2R R90, SRZ ;  /* 0x00000000005a7805 */ /* 0x000fe4000001ff00 */
[----:B------:R-:W-:Y:S02]  /*5d60*/  SHF.L.U32 R5, R162, 0x1f, RZ ;  /* 0x0000001fa2057819 */ /* 0x000fe400000006ff */
[----:B------:R-:W-:Y:S02]  /*5d70*/  CS2R R88, SRZ ;  /* 0x0000000000587805 */ /* 0x000fe4000001ff00 */
[----:B------:R-:W-:Y:S02]  /*5d80*/  ISETP.NE.U32.OR P6, PT, R0, 0x1, !P1 ;  /* 0x000000010000780c */ /* 0x000fe40004fc5470 */
[----:B------:R-:W-:Y:S02]  /*5d90*/  CS2R R102, SRZ ;  /* 0x0000000000667805 */ /* 0x000fe4000001ff00 */
[----:B------:R-:W-:Y:S02]  /*5da0*/  PLOP3.LUT P2, PT, PT, PT, UP1, 0x80, 0x8 ;  /* 0x000000000008781c */ /* 0x000fe40003f4f018 */
[----:B------:R-:W-:Y:S02]  /*5db0*/  CS2R R100, SRZ ;  /* 0x0000000000647805 */ /* 0x000fe4000001ff00 */
[----:B------:R-:W-:Y:S02]  /*5dc0*/  SEL R0, RZ, 0xffffffff, P4 ;  /* 0xffffffffff007807 */ /* 0x000fe40002000000 */
[----:B------:R-:W-:Y:S03]  /*5dd0*/  P2R R114, PR, RZ, 0x40 ;  /* 0x00000040ff727803 */ /* 0x000fe60000000000 */
[----:B------:R-:W-:Y:S04]  /*5de0*/  @P6 SHF.L.U32 R4, R159, 0x1f, RZ ;  /* 0x0000001f9f046819 */ /* 0x000fe800000006ff */
[----:B------:R-:W-:Y:S01]  /*5df0*/  @P2 SEL R0, R7, R0, !P3 ;  /* 0x0000000007002207 */ /* 0x000fe20005800000 */
[----:B------:R-:W1:Y:S03]  /*5e00*/  @P6 SYNCS.PHASECHK.TRANS64.TRYWAIT P1, [R3+URZ+0x60], R4 ;  /* 0x00006004030065a7 */ /* 0x000e6600080211ff */
[----:B------:R-:W-:Y:S04]  /*5e10*/  LOP3.LUT R0, R0, 0x1, RZ, 0xc0, !PT ;  /* 0x0000000100007812 */ /* 0x000fe800078ec0ff */
[----:B------:R-:W-:Y:S04]  /*5e20*/  ISETP.NE.U32.AND P5, PT, R0, 0x1, PT ;  /* 0x000000010000780c */ /* 0x000fe80003fa5070 */
[----:B------:R-:W-:Y:S01]  /*5e30*/  P2R R113, PR, RZ, 0x20 ;  /* 0x00000020ff717803 */ /* 0x000fe20000000000 */
[----:B------:R3:W4:Y:S01]  /*5e40*/  SYNCS.PHASECHK.TRANS64.TRYWAIT P0, [R168+URZ+0xc0], R5 ;  /* 0x0000c005a80075a7 */ /* 0x00072200080011ff */
[----:B-1----:R-:W-:Y:S01]  /*5e50*/  @P6 SEL R112, RZ, 0x1, !P1 ;  /* 0x00000001ff706807 */ /* 0x002fe20004800000 */
[----:B---3--:R-:W-:Y:S06]  /*5e60*/  @!P6 BRA `(.L_x_106) ;  /* 0x0000000000a0e947 */ /* 0x008fec0003800000 */
[----:B------:R-:W-:Y:S01]  /*5e70*/  @P5 IMAD R8, R160, 0x2000, R153 ;  /* 0x00002000a0085824 */ /* 0x000fe200078e0299 */
[----:B------:R-:W-:Y:S01]  /*5e80*/  ISETP.NE.AND P1, PT, R112, RZ, PT ;  /* 0x000000ff7000720c */ /* 0x000fe20003f25270 */
[----:B------:R-:W-:Y:S01]  /*5e90*/  BSSY B0, `(.L_x_107) ;  /* 0x0000011000007945 */ /* 0x000fe20003800000 */
[----:B------:R-:W-:Y:S01]  /*5ea0*/  CS2R R102, SRZ ;  /* 0x0000000000667805 */ /* 0x000fe2000001ff00 */
[----:B------:R-:W-:Y:S01]  /*5eb0*/  @P5 VIADD R4, R8, UR49 ;  /* 0x0000003108045c36 */ /* 0x000fe20008000000 */
[----:B------:R-:W-:Y:S02]  /*5ec0*/  CS2R R100, SRZ ;  /* 0x0000000000647805 */ /* 0x000fe4000001ff00 */
[----:B------:R-:W-:Y:S02]  /*5ed0*/  CS2R R90, SRZ ;  /* 0x00000000005a7805 */ /* 0x000fe4000001ff00 */
[----:B------:R-:W-:Y:S01]  /*5ee0*/  CS2R R88, SRZ ;  /* 0x0000000000587805 */ /* 0x000fe2000001ff00 */
[--C-:B------:R-:W-:Y:S01]  /*5ef0*/  @P5 IMAD.IADD R7, R165, 0x1, R4.reuse ;  /* 0x00000001a5075824 */ /* 0x100fe200078e0204 */
[----:B------:R-:W-:Y:S01]  /*5f00*/  CS2R R94, SRZ ;  /* 0x00000000005e7805 */ /* 0x000fe2000001ff00 */
[--C-:B------:R-:W-:Y:S01]  /*5f10*/  @P5 IMAD.IADD R6, R164, 0x1, R4.reuse ;  /* 0x00000001a4065824 */ /* 0x100fe200078e0204 */
[----:B------:R-:W-:Y:S01]  /*5f20*/  CS2R R92, SRZ ;  /* 0x00000000005c7805 */ /* 0x000fe2000001ff00 */
[----:B------:R-:W-:Y:S01]  /*5f30*/  @P5 IMAD R4, R163, 0x10, R4 ;  /* 0x00000010a3045824 */ /* 0x000fe200078e0204 */
[----:B------:R-:W-:Y:S02]  /*5f40*/  CS2R R98, SRZ ;  /* 0x0000000000627805 */ /* 0x000fe4000001ff00 */
[----:B------:R-:W-:Y:S01]  /*5f50*/  CS2R R96, SRZ ;  /* 0x0000000000607805 */ /* 0x000fe2000001ff00 */
[----:B------:R-:W-:Y:S06]  /*5f60*/  @P1 BRA `(.L_x_108) ;  /* 0x00000000000c1947 */ /* 0x000fec0003800000 */
[----:B------:R-:W-:Y:S04]  /*5f70*/  SHF.L.U32 R0, R159, 0x1f, RZ ;  /* 0x0000001f9f007819 */ /* 0x000fe800000006ff */
[----:B------:R-:W1:Y:S02]  /*5f80*/  SYNCS.PHASECHK.TRANS64.TRYWAIT P1, [R3+URZ+0x60], R0 ;  /* 0x00006000030075a7 */ /* 0x000e6400080211ff */
[----:B-1----:R-:W-:Y:S05]  /*5f90*/  @!P1 BRA `(.L_x_109) ;  /* 0x0000004c00c89947 */ /* 0x002fea0003800000 */
.L_x_108:
[----:B------:R-:W-:Y:S05]  /*5fa0*/  BSYNC B0 ;  /* 0x0000000000007941 */ /* 0x000fea0003800000 */
.L_x_107:
[----:B------:R-:W-:Y:S01]  /*5fb0*/  ISETP.NE.AND P1, PT, R113, RZ, PT ;  /* 0x000000ff7100720c */ /* 0x000fe20003f25270 */
[----:B-1----:R-:W-:Y:S02]  /*5fc0*/  VIADD R3, R3, 0x78 ;  /* 0x0000007803037836 */ /* 0x002fe40000000000 */
[----:B------:R-:W-:Y:S02]  /*5fd0*/  IMAD.U32 R0, RZ, RZ, UR37 ;  /* 0x00000025ff007e24 */ /* 0x000fe4000f8e00ff */
[----:B------:R-:W-:Y:S03]  /*5fe0*/  VIADD R160, R160, 0x1 ;  /* 0x00000001a0a07836 */ /* 0x000fe60000000000 */
[----:B------:R-:W-:Y:S05]  /*5ff0*/  PRMT R0, R0, 0x654, R3 ;  /* 0x0000065400007816 */ /* 0x000fea0000000003 */
[----:B------:R1:W3:Y:S04]  /*6000*/  @P1 LDS.128 R100, [R8+UR49+0x200] ;  /* 0x0002003108641984 */ /* 0x0002e80008000c00 */
[----:B------:R1:W1:Y:S04]  /*6010*/  @P1 LDS.128 R88, [R7+0x200] ;  /* 0x0002000007581984 */ /* 0x0002680000000c00 */
[----:B------:R1:W1:Y:S04]  /*6020*/  @P1 LDS.128 R92, [R6+0x200] ;  /* 0x00020000065c1984 */ /* 0x0002680000000c00 */
[----:B------:R1:W1:Y:S01]  /*6030*/  @P1 LDS.128 R96, [R4+0x200] ;  /* 0x0002000004601984 */ /* 0x0002620000000c00 */
[C---:B------:R-:W-:Y:S01]  /*6040*/  ISETP.NE.AND P1, PT, R160.reuse, 0x3, PT ;  /* 0x00000003a000780c */ /* 0x040fe20003f25270 */
[----:B------:R-:W-:Y:S01]  /*6050*/  @!PT LDS RZ, [RZ] ;  /* 0x00000000fffff984 */ /* 0x000fe20000000800 */
[----:B------:R-:W-:Y:S01]  /*6060*/  @!PT LDS RZ, [RZ] ;  /* 0x00000000fffff984 */ /* 0x000fe20000000800 */
[----:B------:R-:W-:Y:S01]  /*6070*/  @!PT LDS RZ, [RZ] ;  /* 0x00000000fffff984 */ /* 0x000fe20000000800 */
[----:B------:R-:W-:Y:S01]  /*6080*/  @!PT LDS RZ, [RZ] ;  /* 0x00000000fffff984 */ /* 0x000fe20000000800 */
[----:B------:R5:W-:Y:S06]  /*6090*/  MEMBAR.ALL.CTA ;  /* 0x0000000000007992 */ /* 0x000bec0000008000 */
[----:B-----5:R-:W5:Y:S01]  /*60a0*/  FENCE.VIEW.ASYNC.S ;  /* 0x00000000000073c6 */ /* 0x020f620000000000 */
[----:B------:R-:W-:Y:S01]  /*60b0*/  SEL R160, R160, RZ, P1 ;  /* 0x000000ffa0a07207 */ /* 0x000fe20000800000 */
[----:B-----5:R5:W-:Y:S02]  /*60c0*/  SYNCS.ARRIVE.TRANS64.RED.A1T0 RZ, [R0+URZ], RZ ;  /* 0x000000ff00ff79a7 */ /* 0x020be400081004ff */
[----:B-----5:R-:W-:Y:S04]  /*60d0*/  SEL R0, RZ, 0x1, P1 ;  /* 0x00000001ff007807 */ /* 0x020fe80000800000 */
[----:B---3--:R-:W-:Y:S02]  /*60e0*/  LOP3.LUT R159, R159, R0, RZ, 0x3c, !PT ;  /* 0x000000009f9f7212 */ /* 0x008fe400078e3cff */
.L_x_106:
[----:B------:R-:W-:Y:S05]  /*60f0*/  BSYNC B1 ;  /* 0x0000000000017941 */ /* 0x000fea0003800000 */
.L_x_105:
[----:B------:R-:W-:Y:S04]  /*6100*/  SHF.R.U32.HI R3, RZ, 0x15, R78 ;  /* 0x00000015ff037819 */ /* 0x000fe8000001164e */
[----:B------:R-:W-:Y:S01]  /*6110*/  LOP3.LUT P1, RZ, R3, 0x3, R154, 0x48, !PT ;  /* 0x0000000303ff7812 */ /* 0x000fe2000782489a */
[----:B------:R-:W-:Y:S01]  /*6120*/  @!UPT UIADD3 URZ, UPT, UPT, URZ, URZ, URZ ;  /* 0x000000fffffff290 */ /* 0x000fe2000fffe0ff */
[----:B----4-:R-:W-:Y:S11]  /*6130*/  @P0 BRA `(.L_x_110) ;  /* 0x0000000000080947 */ /* 0x010ff60003800000 */
[----:B------:R-:W3:Y:S02]  /*6140*/  SYNCS.PHASECHK.TRANS64.TRYWAIT P0, [R168+URZ+0xc0], R5 ;  /* 0x0000c005a80075a7 */ /* 0x000ee400080011ff */
[----:B---3--:R-:W-:Y:S05]  /*6150*/  @!P0 BRA `(.L_x_111) ;  /* 0x0000004c006c8947 */ /* 0x008fea0003800000 */
.L_x_110:
[----:B------:R-:W-:Y:S05]  /*6160*/  @!P1 BRA `(.L_x_112) ;  /* 0x0000000000409947 */ /* 0x000fea0003800000 */
[----:B------:R-:W3:Y:S01]  /*6170*/  LDCU.64 UR8, c[0x4][0x78] ;  /* 0x01000f00ff0877ac */ /* 0x000ee20008000a00 */
[----:B------:R-:W-:Y:S01]  /*6180*/  MOV R15, 0x0 ;  /* 0x00000000000f7802 */ /* 0x000fe20000000f00 */
[----:B------:R-:W-:Y:S02]  /*6190*/  HFMA2 R12, -RZ, RZ, 0, 5.9604644775390625e-08 ;  /* 0x00000001ff0c7431 */ /* 0x000fe400000001ff */
[----:B-1----:R-:W-:Y:S02]  /*61a0*/  IMAD.MOV.U32 R8, RZ, RZ, 0x192 ;  /* 0x00000192ff087424 */ /* 0x002fe400078e00ff */
[----:B------:R-:W-:Y:S01]  /*61b0*/  IMAD.MOV.U32 R13, RZ, RZ, RZ ;  /* 0x000000ffff0d7224 */ /* 0x000fe200078e00ff */
[----:B------:R-:W1:Y:S01]  /*61c0*/  LDCU.64 UR6, c[0x4][0x80] ;  /* 0x01001000ff0677ac */ /* 0x000e620008000a00 */
[----:B------:R-:W4:Y:S01]  /*61d0*/  LDC.64 R14, c[0x4][R15] ;  /* 0x010000000f0e7b82 */ /* 0x000f220000000a00 */
[----:B------:R-:W5:Y:S01]  /*61e0*/  LDCU.64 UR4, c[0x4][0x18] ;  /* 0x01000300ff0477ac */ /* 0x000f620008000a00 */
[----:B---3--:R-:W-:Y:S01]  /*61f0*/  MOV R5, UR9 ;  /* 0x0000000900057c02 */ /* 0x008fe20008000f00 */
[----:B------:R-:W-:Y:S01]  /*6200*/  IMAD.U32 R4, RZ, RZ, UR8 ;  /* 0x00000008ff047e24 */ /* 0x000fe2000f8e00ff */
[----:B-1----:R-:W-:Y:S01]  /*6210*/  MOV R7, UR7 ;  /* 0x0000000700077c02 */ /* 0x002fe20008000f00 */
[----:B------:R-:W-:Y:S01]  /*6220*/  IMAD.U32 R6, RZ, RZ, UR6 ;  /* 0x00000006ff067e24 */ /* 0x000fe2000f8e00ff */
[----:B-----5:R-:W-:Y:S01]  /*6230*/  MOV R11, UR5 ;  /* 0x00000005000b7c02 */ /* 0x020fe20008000f00 */
[----:B------:R-:W-:Y:S02]  /*6240*/  IMAD.U32 R10, RZ, RZ, UR4 ;  /* 0x00000004ff0a7e24 */ /* 0x000fe4000f8e00ff */
[----:B------:R-:W-:Y:S07]  /*6250*/  LEPC R20, `(.L_x_112) ;  /* 0x000000001014794e */ /* 0x000fee0000000000 */
[----:B--2-4-:R-:W-:Y:S05]  /*6260*/  CALL.ABS.NOINC R14 ;  /* 0x000000000e007343 */ /* 0x014fea0003c00000 */
.L_x_112:
[----:B------:R-:W-:Y:S01]  /*6270*/  ISETP.NE.AND P0, PT, R166, RZ, PT ;  /* 0x000000ffa600720c */ /* 0x000fe20003f05270 */
[----:B------:R-:W-:Y:S05]  /*6280*/  WARPSYNC.ALL ;  /* 0x0000000000007948 */ /* 0x000fea0003800000 */
[----:B------:R-:W-:Y:S01]  /*6290*/  R2UR UR4, R78 ;  /* 0x000000004e0472ca */ /* 0x000fe200000e0000 */
[----:B------:R-:W-:Y:S01]  /*62a0*/  USHF.L.U32 UR5, UR54, 0xd, URZ ;  /* 0x0000000d36057899 */ /* 0x000fe200080006ff */
[C---:B------:R-:W-:Y:S01]  /*62b0*/  SHF.L.U32 R82, R100.reuse, 0x10, RZ ;  /* 0x0000001064527819 */ /* 0x040fe200000006ff */
[----:B------:R-:W-:Y:S01]  /*62c0*/  BSSY.RECONVERGENT B0, `(.L_x_113) ;  /* 0x000011d000007945 */ /* 0x000fe20003800200 */
[----:B------:R-:W-:Y:S02]  /*62d0*/  SHF.L.U32 R170, R163, 0x4, RZ ;  /* 0x00000004a3aa7819 */ /* 0x000fe400000006ff */
[----:B------:R-:W-:Y:S02]  /*62e0*/  PRMT R81, R100, 0x8880, RZ ;  /* 0x0000888064517816 */ /* 0x000fe400000000ff */
[----:B------:R-:W-:Y:S02]  /*62f0*/  LOP3.LUT R86, R153, UR5, RZ, 0xfc, !PT ;  /* 0x0000000599567c12 */ /* 0x000fe4000f8efcff */
[----:B------:R-:W-:Y:S02]  /*6300*/  SHF.R.S32.HI R82, RZ, 0x18, R82 ;  /* 0x00000018ff527819 */ /* 0x000fe40000011452 */
[----:B------:R-:W-:Y:S01]  /*6310*/  IADD3 R87, PT, PT, R86, UR49, RZ ;  /* 0x0000003156577c10 */ /* 0x000fe2000fffe0ff */
[----:B-1-3--:R-:W2:Y:S01]  /*6320*/  LDTM.x64 R4, tmem[UR4] ;  /* 0x00000004000479ee */ /* 0x00aea20008340000 */
[----:B------:R-:W-:Y:S02]  /*6330*/  SHF.R.S32.HI R84, RZ, 0x18, R101 ;  /* 0x00000018ff547819 */ /* 0x000fe40000011465 */
[-C--:B------:R-:W-:Y:S02]  /*6340*/  IADD3 R124, PT, PT, R165, R87.reuse, RZ ;  /* 0x00000057a57c7210 */ /* 0x080fe40007ffe0ff */
[----:B------:R-:W-:Y:S02]  /*6350*/  IADD3 R115, PT, PT, R164, R87, RZ ;  /* 0x00000057a4737210 */ /* 0x000fe40007ffe0ff */
[----:B------:R-:W-:Y:S02]  /*6360*/  IADD3 R125, PT, PT, R87, R170, RZ ;  /* 0x000000aa577d7210 */ /* 0x000fe40007ffe0ff */
[----:B------:R-:W-:Y:S02]  /*6370*/  SHF.L.U32 R83, R100, 0x8, RZ ;  /* 0x0000000864537819 */ /* 0x000fe400000006ff */
[----:B------:R-:W-:Y:S02]  /*6380*/  SHF.L.U32 R85, R101, 0x8, RZ ;  /* 0x0000000865557819 */ /* 0x000fe400000006ff */
[----:B------:R-:W-:Y:S02]  /*6390*/  SHF.R.S32.HI R83, RZ, 0x18, R83 ;  /* 0x00000018ff537819 */ /* 0x000fe40000011453 */
[----:B------:R-:W-:Y:S01]  /*63a0*/  SHF.R.S32.HI R85, RZ, 0x18, R85 ;  /* 0x00000018ff557819 */ /* 0x000fe20000011455 */
[C---:B--2---:R-:W-:Y:S02]  /*63b0*/  IMAD R0, R76.reuse, R4, RZ ;  /* 0x000000044c007224 */ /* 0x044fe400078e02ff */
[C---:B------:R-:W-:Y:S02]  /*63c0*/  IMAD R3, R76.reuse, R5, RZ ;  /* 0x000000054c037224 */ /* 0x040fe400078e02ff */
[----:B------:R-:W-:Y:S02]  /*63d0*/  IMAD R6, R76, R6, RZ ;  /* 0x000000064c067224 */ /* 0x000fe400078e02ff */
[-C--:B------:R-:W-:Y:S01]  /*63e0*/  IMAD R0, R81, R80.reuse, R0 ;  /* 0x0000005051007224 */ /* 0x080fe200078e0200 */
[----:B------:R-:W-:Y:S01]  /*63f0*/  SHF.R.S32.HI R81, RZ, 0x18, R100 ;  /* 0x00000018ff517819 */ /* 0x000fe20000011464 */
[-C--:B------:R-:W-:Y:S01]  /*6400*/  IMAD R3, R82, R80.reuse, R3 ;  /* 0x0000005052037224 */ /* 0x080fe200078e0203 */
[----:B------:R-:W-:Y:S01]  /*6410*/  SHF.L.U32 R82, R101, 0x10, RZ ;  /* 0x0000001065527819 */ /* 0x000fe200000006ff */
[C---:B------:R-:W-:Y:S02]  /*6420*/  IMAD R7, R76.reuse, R7, RZ ;  /* 0x000000074c077224 */ /* 0x040fe400078e02ff */
[----:B------:R-:W-:Y:S01]  /*6430*/  IMAD R6, R83, R80, R6 ;  /* 0x0000005053067224 */ /* 0x000fe200078e0206 */
[----:B------:R-:W-:Y:S01]  /*6440*/  PRMT R83, R101, 0x8880, RZ ;  /* 0x0000888065537816 */ /* 0x000fe200000000ff */
[C---:B------:R-:W-:Y:S01]  /*6450*/  IMAD R4, R76.reuse, R8, RZ ;  /* 0x000000084c047224 */ /* 0x040fe200078e02ff */
[----:B------:R-:W-:Y:S01]  /*6460*/  SHF.R.S32.HI R82, RZ, 0x18, R82 ;  /* 0x00000018ff527819 */ /* 0x000fe20000011452 */
[----:B------:R-:W-:Y:S02]  /*6470*/  IMAD R5, R76, R9, RZ ;  /* 0x000000094c057224 */ /* 0x000fe400078e02ff */
[-C--:B------:R-:W-:Y:S01]  /*6480*/  IMAD R7, R81, R80.reuse, R7 ;  /* 0x0000005051077224 */ /* 0x080fe200078e0207 */
[C---:B------:R-:W-:Y:S01]  /*6490*/  PRMT R81, R102.reuse, 0x8880, RZ ;  /* 0x0000888066517816 */ /* 0x040fe200000000ff */
[----:B------:R-:W-:Y:S01]  /*64a0*/  IMAD R4, R83, R80, R4 ;  /* 0x0000005053047224 */ /* 0x000fe200078e0204 */
[----:B------:R-:W-:Y:S01]  /*64b0*/  SHF.L.U32 R83, R102, 0x8, RZ ;  /* 0x0000000866537819 */ /* 0x000fe200000006ff */
[----:B------:R-:W-:Y:S01]  /*64c0*/  IMAD R10, R76, R10, RZ ;  /* 0x0000000a4c0a7224 */ /* 0x000fe200078e02ff */
[----:B------:R-:W-:Y:S01]  /*64d0*/  I2IP.S8.S32.SAT R104, R7, R6, RZ ;  /* 0x0000000607687239 */ /* 0x000fe200000014ff */
[----:B------:R-:W-:Y:S01]  /*64e0*/  IMAD R5, R82, R80, R5 ;  /* 0x0000005052057224 */ /* 0x000fe200078e0205 */
[----:B------:R-:W-:Y:S01]  /*64f0*/  SHF.L.U32 R82, R102, 0x10, RZ ;  /* 0x0000001066527819 */ /* 0x000fe200000006ff */
[C---:B------:R-:W-:Y:S01]  /*6500*/  IMAD R11, R76.reuse, R11, RZ ;  /* 0x0000000b4c0b7224 */ /* 0x040fe200078e02ff */
[----:B------:R-:W-:Y:S01]  /*6510*/  I2IP.S8.S32.SAT R104, R3, R0, R104 ;  /* 0x0000000003687239 */ /* 0x000fe20000001468 */
[C---:B------:R-:W-:Y:S01]  /*6520*/  IMAD R8, R76.reuse, R12, RZ ;  /* 0x0000000c4c087224 */ /* 0x040fe200078e02ff */
[----:B------:R-:W-:Y:S01]  /*6530*/  SHF.R.S32.HI R82, RZ, 0x18, R82 ;  /* 0x00000018ff527819 */ /* 0x000fe20000011452 */
[-C--:B------:R-:W-:Y:S01]  /*6540*/  IMAD R10, R85, R80.reuse, R10 ;  /* 0x00000050550a7224 */ /* 0x080fe200078e020a */
[----:B------:R-:W-:Y:S01]  /*6550*/  SHF.R.S32.HI R83, RZ, 0x18, R83 ;  /* 0x00000018ff537819 */ /* 0x000fe20000011453 */
[----:B------:R-:W-:Y:S02]  /*6560*/  IMAD R9, R76, R13, RZ ;  /* 0x0000000d4c097224 */ /* 0x000fe400078e02ff */
[----:B------:R-:W-:Y:S01]  /*6570*/  IMAD R11, R84, R80, R11 ;  /* 0x00000050540b7224 */ /* 0x000fe200078e020b */
[----:B------:R-:W-:Y:S01]  /*6580*/  SHF.R.S32.HI R84, RZ, 0x18, R103 ;  /* 0x00000018ff547819 */ /* 0x000fe20000011467 */
[----:B------:R-:W-:Y:S02]  /*6590*/  IMAD R14, R76, R14, RZ ;  /* 0x0000000e4c0e7224 */ /* 0x000fe400078e02ff */
[----:B------:R-:W-:Y:S01]  /*65a0*/  IMAD R8, R81, R80, R8 ;  /* 0x0000005051087224 */ /* 0x000fe200078e0208 */
[----:B------:R-:W-:Y:S01]  /*65b0*/  I2IP.S8.S32.SAT R105, R11, R10, RZ ;  /* 0x0000000a0b697239 */ /* 0x000fe200000014ff */
[----:B------:R-:W-:Y:S01]  /*65c0*/  IMAD R9, R82, R80, R9 ;  /* 0x0000005052097224 */ /* 0x000fe200078e0209 */
[----:B------:R-:W-:Y:S01]  /*65d0*/  SHF.L.U32 R82, R103, 0x10, RZ ;  /* 0x0000001067527819 */ /* 0x000fe200000006ff */
[C---:B------:R-:W-:Y:S01]  /*65e0*/  IMAD R15, R76.reuse, R15, RZ ;  /* 0x0000000f4c0f7224 */ /* 0x040fe200078e02ff */
[----:B------:R-:W-:Y:S01]  /*65f0*/  I2IP.S8.S32.SAT R105, R5, R4, R105 ;  /* 0x0000000405697239 */ /* 0x000fe20000001469 */
[----:B------:R-:W-:Y:S01]  /*6600*/  IMAD R14, R83, R80, R14 ;  /* 0x00000050530e7224 */ /* 0x000fe200078e020e */
[C---:B------:R-:W-:Y:S01]  /*6610*/  PRMT R83, R103.reuse, 0x8880, RZ ;  /* 0x0000888067537816 */ /* 0x040fe200000000ff */
[C---:B------:R-:W-:Y:S01]  /*6620*/  IMAD R12, R76.reuse, R16, RZ ;  /* 0x000000104c0c7224 */ /* 0x040fe200078e02ff */
[----:B------:R-:W-:Y:S01]  /*6630*/  SHF.R.S32.HI R82, RZ, 0x18, R82 ;  /* 0x00000018ff527819 */ /* 0x000fe20000011452 */
[----:B------:R-:W-:Y:S01]  /*6640*/  IMAD.SHL.U32 R85, R103, 0x100, RZ ;  /* 0x0000010067557824 */ /* 0x000fe200078e00ff */
[----:B------:R-:W-:Y:S01]  /*6650*/  SHF.R.S32.HI R81, RZ, 0x18, R102 ;  /* 0x00000018ff517819 */ /* 0x000fe20000011466 */
[C---:B------:R-:W-:Y:S02]  /*6660*/  IMAD R13, R76.reuse, R17, RZ ;  /* 0x000000114c0d7224 */ /* 0x040fe400078e02ff */
[----:B------:R-:W-:Y:S01]  /*6670*/  IMAD R18, R76, R18, RZ ;  /* 0x000000124c127224 */ /* 0x000fe200078e02ff */
[----:B------:R-:W-:Y:S01]  /*6680*/  SHF.R.S32.HI R85, RZ, 0x18, R85 ;  /* 0x00000018ff557819 */ /* 0x000fe20000011455 */
[-C--:B------:R-:W-:Y:S01]  /*6690*/  IMAD R15, R81, R80.reuse, R15 ;  /* 0x00000050510f7224 */ /* 0x080fe200078e020f */
[C---:B------:R-:W-:Y:S01]  /*66a0*/  PRMT R81, R88.reuse, 0x8880, RZ ;  /* 0x0000888058517816 */ /* 0x040fe200000000ff */
[-C--:B------:R-:W-:Y:S01]  /*66b0*/  IMAD R12, R83, R80.reuse, R12 ;  /* 0x00000050530c7224 */ /* 0x080fe200078e020c */
[----:B------:R-:W-:Y:S01]  /*66c0*/  SHF.L.U32 R83, R88, 0x8, RZ ;  /* 0x0000000858537819 */ /* 0x000fe200000006ff */
[----:B------:R-:W-:Y:S01]  /*66d0*/  IMAD R13, R82, R80, R13 ;  /* 0x00000050520d7224 */ /* 0x000fe200078e020d */
[----:B------:R-:W-:Y:S01]  /*66e0*/  I2IP.S8.S32.SAT R106, R15, R14, RZ ;  /* 0x0000000e0f6a7239 */ /* 0x000fe200000014ff */
[----:B------:R-:W-:Y:S01]  /*66f0*/  IMAD R19, R76, R19, RZ ;  /* 0x000000134c137224 */ /* 0x000fe200078e02ff */
[----:B------:R-:W-:Y:S01]  /*6700*/  SHF.L.U32 R82, R88, 0x10, RZ ;  /* 0x0000001058527819 */ /* 0x000fe200000006ff */
[C---:B------:R-:W-:Y:S01]  /*6710*/  IMAD R16, R76.reuse, R20, RZ ;  /* 0x000000144c107224 */ /* 0x040fe200078e02ff */
[----:B------:R-:W-:Y:S01]  /*6720*/  I2IP.S8.S32.SAT R106, R9, R8, R106 ;  /* 0x00000008096a7239 */ /* 0x000fe2000000146a */
[-C--:B------:R-:W-:Y:S01]  /*6730*/  IMAD R18, R85, R80.reuse, R18 ;  /* 0x0000005055127224 */ /* 0x080fe200078e0212 */
[----:B------:R-:W-:Y:S01]  /*6740*/  SHF.R.S32.HI R82, RZ, 0x18, R82 ;  /* 0x00000018ff527819 */ /* 0x000fe20000011452 */
[----:B------:R-:W-:Y:S01]  /*6750*/  IMAD R17, R76, R21, RZ ;  /* 0x000000154c117224 */ /* 0x000fe200078e02ff */
[----:B------:R-:W-:Y:S01]  /*6760*/  SHF.R.S32.HI R83, RZ, 0x18, R83 ;  /* 0x00000018ff537819 */ /* 0x000fe20000011453 */
[----:B------:R-:W-:Y:S01]  /*6770*/  IMAD R19, R84, R80, R19 ;  /* 0x0000005054137224 */ /* 0x000fe200078e0213 */
[----:B------:R-:W-:Y:S01]  /*6780*/  SHF.R.S32.HI R84, RZ, 0x18, R89 ;  /* 0x00000018ff547819 */ /* 0x000fe20000011459 */
[----:B------:R-:W-:Y:S01]  /*6790*/  IMAD R22, R76, R22, RZ ;  /* 0x000000164c167224 */ /* 0x000fe200078e02ff */
[----:B------:R-:W-:Y:S01]  /*67a0*/  SHF.L.U32 R85, R89, 0x8, RZ ;  /* 0x0000000859557819 */ /* 0x000fe200000006ff */
[----:B------:R-:W-:Y:S01]  /*67b0*/  IMAD R16, R81, R80, R16 ;  /* 0x0000005051107224 */ /* 0x000fe200078e0210 */
[----:B------:R-:W-:Y:S01]  /*67c0*/  I2IP.S8.S32.SAT R107, R19, R18, RZ ;  /* 0x00000012136b7239 */ /* 0x000fe200000014ff */
[-C--:B------:R-:W-:Y:S01]  /*67d0*/  IMAD R17, R82, R80.reuse, R17 ;  /* 0x0000005052117224 */ /* 0x080fe200078e0211 */
[----:B------:R-:W-:Y:S01]  /*67e0*/  SHF.L.U32 R82, R89, 0x10, RZ ;  /* 0x0000001059527819 */ /* 0x000fe200000006ff */
[C---:B------:R-:W-:Y:S01]  /*67f0*/  IMAD R23, R76.reuse, R23, RZ ;  /* 0x000000174c177224 */ /* 0x040fe200078e02ff */
[----:B------:R-:W-:Y:S01]  /*6800*/  SHF.R.S32.HI R81, RZ, 0x18, R88 ;  /* 0x00000018ff517819 */ /* 0x000fe20000011458 */
[----:B------:R-:W-:Y:S01]  /*6810*/  IMAD R22, R83, R80, R22 ;  /* 0x0000005053167224 */ /* 0x000fe200078e0216 */
[----:B------:R-:W-:Y:S01]  /*6820*/  PRMT R83, R89, 0x8880, RZ ;  /* 0x0000888059537816 */ /* 0x000fe200000000ff */
[C---:B------:R-:W-:Y:S01]  /*6830*/  IMAD R20, R76.reuse, R24, RZ ;  /* 0x000000184c147224 */ /* 0x040fe200078e02ff */
[----:B------:R-:W-:Y:S01]  /*6840*/  SHF.R.S32.HI R82, RZ, 0x18, R82 ;  /* 0x00000018ff527819 */ /* 0x000fe20000011452 */
[----:B------:R-:W-:Y:S01]  /*6850*/  IMAD R21, R76, R25, RZ ;  /* 0x000000194c157224 */ /* 0x000fe200078e02ff */
[----:B------:R-:W-:Y:S01]  /*6860*/  I2IP.S8.S32.SAT R107, R13, R12, R107 ;  /* 0x0000000c0d6b7239 */ /* 0x000fe2000000146b */
[-C--:B------:R-:W-:Y:S01]  /*6870*/  IMAD R23, R81, R80.reuse, R23 ;  /* 0x0000005051177224 */ /* 0x080fe200078e0217 */
[----:B------:R-:W-:Y:S01]  /*6880*/  PRMT R81, R90, 0x8880, RZ ;  /* 0x000088805a517816 */ /* 0x000fe200000000ff */
[----:B------:R-:W-:Y:S01]  /*6890*/  IMAD R20, R83, R80, R20 ;  /* 0x0000005053147224 */ /* 0x000fe200078e0214 */
[----:B------:R-:W-:Y:S01]  /*68a0*/  SHF.R.S32.HI R85, RZ, 0x18, R85 ;  /* 0x00000018ff557819 */ /* 0x000fe20000011455 */
[----:B------:R-:W-:Y:S01]  /*68b0*/  IMAD R26, R76, R26, RZ ;  /* 0x0000001a4c1a7224 */ /* 0x000fe200078e02ff */
[----:B------:R1:W-:Y:S01]  /*68c0*/  STS.128 [R86+UR49+0x6200], R104 ;  /* 0x0062006856007988 */ /* 0x0003e20008000c31 */
[----:B------:R-:W-:Y:S01]  /*68d0*/  IMAD R21, R82, R80, R21 ;  /* 0x0000005052157224 */ /* 0x000fe200078e0215 */
[----:B------:R-:W-:Y:S01]  /*68e0*/  SHF.L.U32 R82, R90, 0x10, RZ ;  /* 0x000000105a527819 */ /* 0x000fe200000006ff */
[----:B------:R-:W-:Y:S01]  /*68f0*/  IMAD R27, R76, R27, RZ ;  /* 0x0000001b4c1b7224 */ /* 0x000fe200078e02ff */
[----:B------:R-:W-:Y:S01]  /*6900*/  I2IP.S8.S32.SAT R108, R23, R22, RZ ;  /* 0x00000016176c7239 */ /* 0x000fe200000014ff */
[----:B------:R-:W-:Y:S01]  /*6910*/  IMAD.SHL.U32 R83, R90, 0x100, RZ ;  /* 0x000001005a537824 */ /* 0x000fe200078e00ff */
[----:B------:R-:W-:Y:S01]  /*6920*/  SHF.R.S32.HI R82, RZ, 0x18, R82 ;  /* 0x00000018ff527819 */ /* 0x000fe20000011452 */
[C---:B------:R-:W-:Y:S01]  /*6930*/  IMAD R24, R76.reuse, R28, RZ ;  /* 0x0000001c4c187224 */ /* 0x040fe200078e02ff */
[----:B------:R-:W-:Y:S01]  /*6940*/  I2IP.S8.S32.SAT R108, R17, R16, R108 ;  /* 0x00000010116c7239 */ /* 0x000fe2000000146c */
[-C--:B------:R-:W-:Y:S01]  /*6950*/  IMAD R26, R85, R80.reuse, R26 ;  /* 0x00000050551a7224 */ /* 0x080fe200078e021a */
[----:B------:R-:W-:Y:S01]  /*6960*/  SHF.R.S32.HI R83, RZ, 0x18, R83 ;  /* 0x00000018ff537819 */ /* 0x000fe20000011453 */
[----:B------:R-:W-:Y:S01]  /*6970*/  IMAD R25, R76, R29, RZ ;  /* 0x0000001d4c197224 */ /* 0x000fe200078e02ff */
[----:B------:R-:W-:Y:S01]  /*6980*/  SHF.L.U32 R85, R95, 0x8, RZ ;  /* 0x000000085f557819 */ /* 0x000fe200000006ff */
[----:B------:R-:W-:Y:S01]  /*6990*/  IMAD R27, R84, R80, R27 ;  /* 0x00000050541b7224 */ /* 0x000fe200078e021b */
[----:B------:R-:W-:Y:S01]  /*69a0*/  PRMT R84, R91, 0x8880, RZ ;  /* 0x000088805b547816 */ /* 0x000fe200000000ff */
[C---:B------:R-:W-:Y:S01]  /*69b0*/  IMAD R30, R76.reuse, R30, RZ ;  /* 0x0000001e4c1e7224 */ /* 0x040fe200078e02ff */
[----:B------:R-:W-:Y:S01]  /*69c0*/  SHF.R.S32.HI R85, RZ, 0x18, R85 ;  /* 0x00000018ff557819 */ /* 0x000fe20000011455 */
[----:B------:R-:W-:Y:S01]  /*69d0*/  IMAD R24, R81, R80, R24 ;  /* 0x0000005051187224 */ /* 0x000fe200078e0218 */
[----:B------:R-:W-:Y:S01]  /*69e0*/  SHF.R.S32.HI R81, RZ, 0x18, R90 ;  /* 0x00000018ff517819 */ /* 0x000fe2000001145a */
[----:B------:R-:W-:Y:S01]  /*69f0*/  IMAD R31, R76, R31, RZ ;  /* 0x0000001f4c1f7224 */ /* 0x000fe200078e02ff */
[----:B------:R-:W-:Y:S01]  /*6a00*/  I2IP.S8.S32.SAT R109, R27, R26, RZ ;  /* 0x0000001a1b6d7239 */ /* 0x000fe200000014ff */
[-C--:B------:R-:W-:Y:S01]  /*6a10*/  IMAD R25, R82, R80.reuse, R25 ;  /* 0x0000005052197224 */ /* 0x080fe200078e0219 */
[----:B------:R-:W-:Y:S01]  /*6a20*/  SHF.L.U32 R82, R91, 0x10, RZ ;  /* 0x000000105b527819 */ /* 0x000fe200000006ff */
[----:B------:R-:W-:Y:S01]  /*6a30*/  IMAD R30, R83, R80, R30 ;  /* 0x00000050531e7224 */ /* 0x000fe200078e021e */
[----:B------:R-:W-:Y:S01]  /*6a40*/  I2IP.S8.S32.SAT R109, R21, R20, R109 ;  /* 0x00000014156d7239 */ /* 0x000fe2000000146d */
[----:B------:R-:W-:Y:S01]  /*6a50*/  IMAD R31, R81, R80, R31 ;  /* 0x00000050511f7224 */ /* 0x000fe200078e021f */
[----:B------:R-:W-:Y:S01]  /*6a60*/  MOV R81, R84 ;  /* 0x0000005400517202 */ /* 0x000fe20000000f00 */
[C---:B------:R-:W-:Y:S01]  /*6a70*/  IMAD R28, R76.reuse, R32, RZ ;  /* 0x000000204c1c7224 */ /* 0x040fe200078e02ff */
[----:B------:R-:W-:Y:S01]  /*6a80*/  SHF.L.U32 R83, R91, 0x8, RZ ;  /* 0x000000085b537819 */ /* 0x000fe200000006ff */
[C---:B------:R-:W-:Y:S01]  /*6a90*/  IMAD R29, R76.reuse, R33, RZ ;  /* 0x000000214c1d7224 */ /* 0x040fe200078e02ff */
[----:B------:R-:W-:Y:S01]  /*6aa0*/  SHF.R.S32.HI R82, RZ, 0x18, R82 ;  /* 0x00000018ff527819 */ /* 0x000fe20000011452 */
[----:B------:R-:W-:Y:S01]  /*6ab0*/  IMAD R34, R76, R34, RZ ;  /* 0x000000224c227224 */ /* 0x000fe200078e02ff */
[----:B------:R-:W-:Y:S01]  /*6ac0*/  SHF.R.S32.HI R83, RZ, 0x18, R83 ;  /* 0x00000018ff537819 */ /* 0x000fe20000011453 */
[----:B------:R-:W-:Y:S01]  /*6ad0*/  IMAD R28, R81, R80, R28 ;  /* 0x00000050511c7224 */ /* 0x000fe200078e021c */
[----:B------:R-:W-:Y:S01]  /*6ae0*/  I2IP.S8.S32.SAT R110, R31, R30, RZ ;  /* 0x0000001e1f6e7239 */ /* 0x000fe200000014ff */
[-C--:B------:R-:W-:Y:S01]  /*6af0*/  IMAD R29, R82, R80.reuse, R29 ;  /* 0x00000050521d7224 */ /* 0x080fe200078e021d */
[----:B------:R-:W-:Y:S01]  /*6b00*/  SHF.R.S32.HI R84, RZ, 0x18, R91 ;  /* 0x00000018ff547819 */ /* 0x000fe2000001145b */
[----:B------:R-:W-:Y:S01]  /*6b10*/  IMAD R35, R76, R35, RZ ;  /* 0x000000234c237224 */ /* 0x000fe200078e02ff */
[C---:B------:R-:W-:Y:S01]  /*6b20*/  SHF.L.U32 R82, R92.reuse, 0x10, RZ ;  /* 0x000000105c527819 */ /* 0x040fe200000006ff */
[----:B------:R-:W-:Y:S01]  /*6b30*/  IMAD R34, R83, R80, R34 ;  /* 0x0000005053227224 */ /* 0x000fe200078e0222 */
[----:B------:R-:W-:Y:S01]  /*6b40*/  PRMT R81, R92, 0x8880, RZ ;  /* 0x000088805c517816 */ /* 0x000fe200000000ff */
[----:B------:R-:W-:Y:S01]  /*6b50*/  IMAD R32, R76, R36, RZ ;  /* 0x000000244c207224 */ /* 0x000fe200078e02ff */
[----:B------:R-:W-:Y:S01]  /*6b60*/  SHF.L.U32 R83, R92, 0x8, RZ ;  /* 0x000000085c537819 */ /* 0x000fe200000006ff */
[----:B------:R-:W-:Y:S01]  /*6b70*/  IMAD R33, R76, R37, RZ ;  /* 0x000000254c217224 */ /* 0x000fe200078e02ff */
[----:B------:R-:W-:Y:S01]  /*6b80*/  SHF.R.S32.HI R82, RZ, 0x18, R82 ;  /* 0x00000018ff527819 */ /* 0x000fe20000011452 */
[----:B------:R-:W-:Y:S01]  /*6b90*/  IMAD R35, R84, R80, R35 ;  /* 0x0000005054237224 */ /* 0x000fe200078e0223 */
[----:B------:R-:W-:Y:S01]  /*6ba0*/  SHF.R.S32.HI R83, RZ, 0x18, R83 ;  /* 0x00000018ff537819 */ /* 0x000fe20000011453 */
[----:B------:R-:W-:Y:S01]  /*6bb0*/  IMAD R38, R76, R38, RZ ;  /* 0x000000264c267224 */ /* 0x000fe200078e02ff */
[----:B------:R-:W-:Y:S01]  /*6bc0*/  I2IP.S8.S32.SAT R110, R25, R24, R110 ;  /* 0x00000018196e7239 */ /* 0x000fe2000000146e */
[----:B------:R-:W-:Y:S01]  /*6bd0*/  IMAD R32, R81, R80, R32 ;  /* 0x0000005051207224 */ /* 0x000fe200078e0220 */
[----:B------:R-:W-:Y:S01]  /*6be0*/  I2IP.S8.S32.SAT R111, R35, R34, RZ ;  /* 0x00000022236f7239 */ /* 0x000fe200000014ff */
[----:B------:R-:W-:Y:S01]  /*6bf0*/  IMAD R33, R82, R80, R33 ;  /* 0x0000005052217224 */ /* 0x000fe200078e0221 */
[----:B------:R-:W-:Y:S01]  /*6c00*/  SHF.R.S32.HI R84, RZ, 0x18, R92 ;  /* 0x00000018ff547819 */ /* 0x000fe2000001145c */
[C---:B------:R-:W-:Y:S01]  /*6c10*/  IMAD R39, R76.reuse, R39, RZ ;  /* 0x000000274c277224 */ /* 0x040fe200078e02ff */
[----:B------:R-:W-:Y:S01]  /*6c20*/  I2IP.S8.S32.SAT R111, R29, R28, R111 ;  /* 0x0000001c1d6f7239 */ /* 0x000fe2000000146f */
[----:B------:R-:W-:Y:S01]  /*6c30*/  IMAD R38, R83, R80, R38 ;  /* 0x0000005053267224 */ /* 0x000fe200078e0226 */
[C---:B------:R-:W-:Y:S01]  /*6c40*/  PRMT R81, R93.reuse, 0x8880, RZ ;  /* 0x000088805d517816 */ /* 0x040fe200000000ff */
[----:B------:R-:W-:Y:S01]  /*6c50*/  IMAD R36, R76, R40, RZ ;  /* 0x000000284c247224 */ /* 0x000fe200078e02ff */
[C---:B------:R-:W-:Y:S01]  /*6c60*/  SHF.L.U32 R82, R93.reuse, 0x10, RZ ;  /* 0x000000105d527819 */ /* 0x040fe200000006ff */
[----:B------:R-:W-:Y:S01]  /*6c70*/  IMAD.SHL.U32 R83, R93, 0x100, RZ ;  /* 0x000001005d537824 */ /* 0x000fe200078e00ff */
[----:B------:R1:W-:Y:S01]  /*6c80*/  STS.128 [R124+0x6200], R108 ;  /* 0x0062006c7c007388 */ /* 0x0003e20000000c00 */
[-C--:B------:R-:W-:Y:S01]  /*6c90*/  IMAD R39, R84, R80.reuse, R39 ;  /* 0x0000005054277224 */ /* 0x080fe200078e0227 */
[----:B------:R-:W-:Y:S01]  /*6ca0*/  SHF.R.S32.HI R82, RZ, 0x18, R82 ;  /* 0x00000018ff527819 */ /* 0x000fe20000011452 */
[----:B------:R-:W-:Y:S01]  /*6cb0*/  IMAD R37, R76, R41, RZ ;  /* 0x000000294c257224 */ /* 0x000fe200078e02ff */
[----:B------:R-:W-:Y:S01]  /*6cc0*/  PRMT R84, R94, 0x8880, RZ ;  /* 0x000088805e547816 */ /* 0x000fe200000000ff */
[----:B------:R-:W-:Y:S01]  /*6cd0*/  IMAD R36, R81, R80, R36 ;  /* 0x0000005051247224 */ /* 0x000fe200078e0224 */
[----:B------:R-:W-:Y:S01]  /*6ce0*/  SHF.R.S32.HI R81, RZ, 0x18, R83 ;  /* 0x00000018ff517819 */ /* 0x000fe20000011453 */
[C---:B------:R-:W-:Y:S01]  /*6cf0*/  IMAD R42, R76.reuse, R42, RZ ;  /* 0x0000002a4c2a7224 */ /* 0x040fe200078e02ff */
[----:B------:R-:W-:Y:S01]  /*6d00*/  SHF.R.S32.HI R83, RZ, 0x18, R93 ;  /* 0x00000018ff537819 */ /* 0x000fe2000001145d */
[----:B------:R-:W-:Y:S01]  /*6d10*/  IMAD R43, R76, R43, RZ ;  /* 0x0000002b4c2b7224 */ /* 0x000fe200078e02ff */
[----:B------:R-:W-:Y:S01]  /*6d20*/  I2IP.S8.S32.SAT R116, R39, R38, RZ ;  /* 0x0000002627747239 */ /* 0x000fe200000014ff */
[-C--:B------:R-:W-:Y:S01]  /*6d30*/  IMAD R37, R82, R80.reuse, R37 ;  /* 0x0000005052257224 */ /* 0x080fe200078e0225 */
[----:B------:R-:W-:Y:S01]  /*6d40*/  SHF.L.U32 R82, R94, 0x10, RZ ;  /* 0x000000105e527819 */ /* 0x000fe200000006ff */
[----:B------:R-:W-:Y:S01]  /*6d50*/  IMAD R42, R81, R80, R42 ;  /* 0x00000050512a7224 */ /* 0x000fe200078e022a */
[----:B------:R-:W-:Y:S01]  /*6d60*/  MOV R81, R84 ;  /* 0x0000005400517202 */ /* 0x000fe20000000f00 */
[----:B------:R-:W-:Y:S01]  /*6d70*/  IMAD R40, R76, R44, RZ ;  /* 0x0000002c4c287224 */ /* 0x000fe200078e02ff */
[----:B------:R-:W-:Y:S01]  /*6d80*/  I2IP.S8.S32.SAT R116, R33, R32, R116 ;  /* 0x0000002021747239 */ /* 0x000fe20000001474 */
[-C--:B------:R-:W-:Y:S01]  /*6d90*/  IMAD R43, R83, R80.reuse, R43 ;  /* 0x00000050532b7224 */ /* 0x080fe200078e022b */
[----:B------:R-:W-:Y:S01]  /*6da0*/  SHF.L.U32 R83, R94, 0x8, RZ ;  /* 0x000000085e537819 */ /* 0x000fe200000006ff */
[C---:B------:R-:W-:Y:S01]  /*6db0*/  IMAD R41, R76.reuse, R45, RZ ;  /* 0x0000002d4c297224 */ /* 0x040fe200078e02ff */
[----:B------:R-:W-:Y:S01]  /*6dc0*/  SHF.R.S32.HI R82, RZ, 0x18, R82 ;  /* 0x00000018ff527819 */ /* 0x000fe20000011452 */
[----:B------:R-:W-:Y:S01]  /*6dd0*/  IMAD R40, R81, R80, R40 ;  /* 0x0000005051287224 */ /* 0x000fe200078e0228 */
[----:B------:R-:W-:Y:S01]  /*6de0*/  SHF.R.S32.HI R81, RZ, 0x18, R83 ;  /* 0x00000018ff517819 */ /* 0x000fe20000011453 */
[----:B------:R-:W-:Y:S01]  /*6df0*/  IMAD R46, R76, R46, RZ ;  /* 0x0000002e4c2e7224 */ /* 0x000fe200078e02ff */
[C---:B------:R-:W-:Y:S01]  /*6e00*/  PRMT R84, R95.reuse, 0x8880, RZ ;  /* 0x000088805f547816 */ /* 0x040fe200000000ff */
[-C--:B------:R-:W-:Y:S01]  /*6e10*/  IMAD R41, R82, R80.reuse, R41 ;  /* 0x0000005052297224 */ /* 0x080fe200078e0229 */
[----:B------:R-:W-:Y:S01]  /*6e20*/  SHF.L.U32 R83, R95, 0x10, RZ ;  /* 0x000000105f537819 */ /* 0x000fe200000006ff */
[C---:B------:R-:W-:Y:S01]  /*6e30*/  IMAD R47, R76.reuse, R47, RZ ;  /* 0x0000002f4c2f7224 */ /* 0x040fe200078e02ff */
[----:B------:R-:W-:Y:S01]  /*6e40*/  SHF.R.S32.HI R82, RZ, 0x18, R94 ;  /* 0x00000018ff527819 */ /* 0x000fe2000001145e */
[----:B------:R-:W-:Y:S01]  /*6e50*/  IMAD R46, R81, R80, R46 ;  /* 0x00000050512e7224 */ /* 0x000fe200078e022e */
[----:B------:R-:W-:Y:S01]  /*6e60*/  MOV R81, R84 ;  /* 0x0000005400517202 */ /* 0x000fe20000000f00 */
[C---:B------:R-:W-:Y:S01]  /*6e70*/  IMAD R44, R76.reuse, R48, RZ ;  /* 0x000000304c2c7224 */ /* 0x040fe200078e02ff */
[----:B------:R-:W-:Y:S01]  /*6e80*/  SHF.R.S32.HI R83, RZ, 0x18, R83 ;  /* 0x00000018ff537819 */ /* 0x000fe20000011453 */
[----:B------:R-:W-:Y:S01]  /*6e90*/  IMAD R45, R76, R49, RZ ;  /* 0x000000314c2d7224 */ /* 0x000fe200078e02ff */
[----:B------:R-:W-:Y:S01]  /*6ea0*/  I2IP.S8.S32.SAT R117, R43, R42, RZ ;  /* 0x0000002a2b757239 */ /* 0x000fe200000014ff */
[----:B------:R-:W-:Y:S01]  /*6eb0*/  IMAD R47, R82, R80, R47 ;  /* 0x00000050522f7224 */ /* 0x000fe200078e022f */
[----:B------:R-:W-:Y:S01]  /*6ec0*/  SHF.R.S32.HI R82, RZ, 0x18, R95 ;  /* 0x00000018ff527819 */ /* 0x000fe2000001145f */
[C---:B------:R-:W-:Y:S01]  /*6ed0*/  IMAD R50, R76.reuse, R50, RZ ;  /* 0x000000324c327224 */ /* 0x040fe200078e02ff */
[----:B------:R-:W-:Y:S01]  /*6ee0*/  I2IP.S8.S32.SAT R117, R37, R36, R117 ;  /* 0x0000002425757239 */ /* 0x000fe20000001475 */
[----:B------:R-:W-:Y:S01]  /*6ef0*/  IMAD R44, R81, R80, R44 ;  /* 0x00000050512c7224 */ /* 0x000fe200078e022c */
[----:B------:R-:W-:Y:S01]  /*6f00*/  I2IP.S8.S32.SAT R118, R47, R46, RZ ;  /* 0x0000002e2f767239 */ /* 0x000fe200000014ff */
[----:B------:R-:W-:Y:S01]  /*6f10*/  IMAD R51, R76, R51, RZ ;  /* 0x000000334c337224 */ /* 0x000fe200078e02ff */
[----:B------:R-:W-:Y:S01]  /*6f20*/  PRMT R81, R96, 0x8880, RZ ;  /* 0x0000888060517816 */ /* 0x000fe200000000ff */
[----:B------:R-:W-:Y:S01]  /*6f30*/  IMAD R45, R83, R80, R45 ;  /* 0x00000050532d7224 */ /* 0x000fe200078e022d */
[----:B------:R-:W-:Y:S01]  /*6f40*/  I2IP.S8.S32.SAT R118, R41, R40, R118 ;  /* 0x0000002829767239 */ /* 0x000fe20000001476 */
[-C--:B------:R-:W-:Y:S01]  /*6f50*/  IMAD R50, R85, R80.reuse, R50 ;  /* 0x0000005055327224 */ /* 0x080fe200078e0232 */
[C---:B------:R-:W-:Y:S01]  /*6f60*/  PRMT R83, R97.reuse, 0x8880, RZ ;  /* 0x0000888061537816 */ /* 0x040fe200000000ff */
[----:B------:R-:W-:Y:S01]  /*6f70*/  IMAD R51, R82, R80, R51 ;  /* 0x0000005052337224 */ /* 0x000fe200078e0233 */
[C---:B------:R-:W-:Y:S01]  /*6f80*/  SHF.L.U32 R84, R97.reuse, 0x10, RZ ;  /* 0x0000001061547819 */ /* 0x040fe200000006ff */
[----:B------:R-:W-:Y:S01]  /*6f90*/  IMAD R48, R76, R52, RZ ;  /* 0x000000344c307224 */ /* 0x000fe200078e02ff */
[----:B------:R-:W-:Y:S01]  /*6fa0*/  SHF.L.U32 R85, R97, 0x8, RZ ;  /* 0x0000000861557819 */ /* 0x000fe200000006ff */
[C---:B------:R-:W-:Y:S01]  /*6fb0*/  IMAD.U32 R82, R96.reuse, 0x10000, RZ ;  /* 0x0001000060527824 */ /* 0x040fe200078e00ff */
[----:B------:R-:W-:Y:S01]  /*6fc0*/  I2IP.S8.S32.SAT R119, R51, R50, RZ ;  /* 0x0000003233777239 */ /* 0x000fe200000014ff */
[----:B------:R-:W-:Y:S01]  /*6fd0*/  IMAD R48, R81, R80, R48 ;  /* 0x0000005051307224 */ /* 0x000fe200078e0230 */
[----:B------:R-:W-:Y:S01]  /*6fe0*/  SHF.L.U32 R81, R96, 0x8, RZ ;  /* 0x0000000860517819 */ /* 0x000fe200000006ff */
[C---:B------:R-:W-:Y:S01]  /*6ff0*/  IMAD R49, R76.reuse, R53, RZ ;  /* 0x000000354c317224 */ /* 0x040fe200078e02ff */
[----:B------:R-:W-:Y:S01]  /*7000*/  SHF.R.S32.HI R82, RZ, 0x18, R82 ;  /* 0x00000018ff527819 */ /* 0x000fe20000011452 */
[C---:B------:R-:W-:Y:S01]  /*7010*/  IMAD R54, R76.reuse, R54, RZ ;  /* 0x000000364c367224 */ /* 0x040fe200078e02ff */
[----:B------:R-:W-:Y:S01]  /*7020*/  SHF.R.S32.HI R81, RZ, 0x18, R81 ;  /* 0x00000018ff517819 */ /* 0x000fe20000011451 */
[----:B------:R-:W-:Y:S01]  /*7030*/  IMAD R55, R76, R55, RZ ;  /* 0x000000374c377224 */ /* 0x000fe200078e02ff */
[----:B------:R-:W-:Y:S01]  /*7040*/  I2IP.S8.S32.SAT R119, R45, R44, R119 ;  /* 0x0000002c2d777239 */ /* 0x000fe20000001477 */
[----:B------:R-:W-:Y:S01]  /*7050*/  IMAD R49, R82, R80, R49 ;  /* 0x0000005052317224 */ /* 0x000fe200078e0231 */
[----:B------:R-:W-:Y:S01]  /*7060*/  SHF.R.S32.HI R82, RZ, 0x18, R96 ;  /* 0x00000018ff527819 */ /* 0x000fe20000011460 */
[C---:B------:R-:W-:Y:S01]  /*7070*/  IMAD R52, R76.reuse, R56, RZ ;  /* 0x000000384c347224 */ /* 0x040fe200078e02ff */
[----:B------:R-:W-:Y:S01]  /*7080*/  SHF.R.S32.HI R85, RZ, 0x18, R85 ;  /* 0x00000018ff557819 */ /* 0x000fe20000011455 */
[-C--:B------:R-:W-:Y:S01]  /*7090*/  IMAD R54, R81, R80.reuse, R54 ;  /* 0x0000005051367224 */ /* 0x080fe200078e0236 */
[----:B------:R-:W-:Y:S01]  /*70a0*/  SHF.R.S32.HI R81, RZ, 0x18, R84 ;  /* 0x00000018ff517819 */ /* 0x000fe20000011454 */
[----:B------:R-:W-:Y:S01]  /*70b0*/  IMAD R53, R76, R57, RZ ;  /* 0x000000394c357224 */ /* 0x000fe200078e02ff */
[----:B------:R1:W-:Y:S01]  /*70c0*/  STS.128 [R115+0x6200], R116 ;  /* 0x0062007473007388 */ /* 0x0003e20000000c00 */
[----:B------:R-:W-:Y:S01]  /*70d0*/  IMAD R55, R82, R80, R55 ;  /* 0x0000005052377224 */ /* 0x000fe200078e0237 */
[----:B------:R-:W-:Y:S01]  /*70e0*/  SHF.R.S32.HI R82, RZ, 0x18, R97 ;  /* 0x00000018ff527819 */ /* 0x000fe20000011461 */
[----:B------:R-:W-:Y:S01]  /*70f0*/  IMAD R58, R76, R58, RZ ;  /* 0x0000003a4c3a7224 */ /* 0x000fe200078e02ff */
[----:B------:R-:W-:Y:S01]  /*7100*/  SHF.L.U32 R84, R98, 0x8, RZ ;  /* 0x0000000862547819 */ /* 0x000fe200000006ff */
[----:B------:R-:W-:Y:S01]  /*7110*/  IMAD R52, R83, R80, R52 ;  /* 0x0000005053347224 */ /* 0x000fe200078e0234 */
[----:B------:R-:W-:Y:S01]  /*7120*/  I2IP.S8.S32.SAT R120, R55, R54, RZ ;  /* 0x0000003637787239 */ /* 0x000fe200000014ff */
[----:B------:R-:W-:Y:S01]  /*7130*/  IMAD R59, R76, R59, RZ ;  /* 0x0000003b4c3b7224 */ /* 0x000fe200078e02ff */
[C---:B------:R-:W-:Y:S01]  /*7140*/  SHF.L.U32 R83, R98.reuse, 0x10, RZ ;  /* 0x0000001062537819 */ /* 0x040fe200000006ff */
[----:B------:R-:W-:Y:S01]  /*7150*/  IMAD R53, R81, R80, R53 ;  /* 0x0000005051357224 */ /* 0x000fe200078e0235 */
[----:B------:R-:W-:Y:S01]  /*7160*/  I2IP.S8.S32.SAT R120, R49, R48, R120 ;  /* 0x0000003031787239 */ /* 0x000fe20000001478 */
[----:B------:R-:W-:Y:S01]  /*7170*/  IMAD R58, R85, R80, R58 ;  /* 0x00000050553a7224 */ /* 0x000fe200078e023a */
[----:B------:R-:W-:Y:S01]  /*7180*/  PRMT R81, R98, 0x8880, RZ ;  /* 0x0000888062517816 */ /* 0x000fe200000000ff */
[----:B------:R-:W-:Y:S02]  /*7190*/  IMAD R56, R76, R60, RZ ;  /* 0x0000003c4c387224 */ /* 0x000fe400078e02ff */
[----:B------:R-:W-:Y:S01]  /*71a0*/  IMAD R59, R82, R80, R59 ;  /* 0x00000050523b7224 */ /* 0x000fe200078e023b */
[----:B------:R-:W-:Y:S01]  /*71b0*/  SHF.R.S32.HI R82, RZ, 0x18, R83 ;  /* 0x00000018ff527819 */ /* 0x000fe20000011453 */
[C---:B------:R-:W-:Y:S01]  /*71c0*/  IMAD R57, R76.reuse, R61, RZ ;  /* 0x0000003d4c397224 */ /* 0x040fe200078e02ff */
[----:B------:R-:W-:Y:S01]  /*71d0*/  SHF.R.S32.HI R83, RZ, 0x18, R84 ;  /* 0x00000018ff537819 */ /* 0x000fe20000011454 */
[C---:B------:R-:W-:Y:S01]  /*71e0*/  IMAD R62, R76.reuse, R62, RZ ;  /* 0x0000003e4c3e7224 */ /* 0x040fe200078e02ff */
[----:B------:R-:W-:Y:S01]  /*71f0*/  I2IP.S8.S32.SAT R121, R59, R58, RZ ;  /* 0x0000003a3b797239 */ /* 0x000fe200000014ff */
[----:B------:R-:W-:Y:S01]  /*7200*/  IMAD R56, R81, R80, R56 ;  /* 0x0000005051387224 */ /* 0x000fe200078e0238 */
[----:B------:R-:W-:Y:S01]  /*7210*/  SHF.R.S32.HI R81, RZ, 0x18, R98 ;  /* 0x00000018ff517819 */ /* 0x000fe20000011462 */
[----:B------:R-:W-:Y:S01]  /*7220*/  IMAD R63, R76, R63, RZ ;  /* 0x0000003f4c3f7224 */ /* 0x000fe200078e02ff */
[----:B------:R-:W-:Y:S01]  /*7230*/  I2IP.S8.S32.SAT R121, R53, R52, R121 ;  /* 0x0000003435797239 */ /* 0x000fe20000001479 */
[-C--:B------:R-:W-:Y:S01]  /*7240*/  IMAD R57, R82, R80.reuse, R57 ;  /* 0x0000005052397224 */ /* 0x080fe200078e0239 */
[----:B------:R-:W-:Y:S01]  /*7250*/  PRMT R84, R99, 0x8880, RZ ;  /* 0x0000888063547816 */ /* 0x000fe200000000ff */
[-C--:B------:R-:W-:Y:S01]  /*7260*/  IMAD R62, R83, R80.reuse, R62 ;  /* 0x00000050533e7224 */ /* 0x080fe200078e023e */
[----:B------:R-:W-:Y:S01]  /*7270*/  SHF.L.U32 R82, R99, 0x10, RZ ;  /* 0x0000001063527819 */ /* 0x000fe200000006ff */
[----:B------:R-:W-:Y:S01]  /*7280*/  IMAD R63, R81, R80, R63 ;  /* 0x00000050513f7224 */ /* 0x000fe200078e023f */
[----:B------:R-:W-:Y:S01]  /*7290*/  MOV R81, R84 ;  /* 0x0000005400517202 */ /* 0x000fe20000000f00 */
[----:B------:R-:W-:Y:S01]  /*72a0*/  IMAD.SHL.U32 R83, R99, 0x100, RZ ;  /* 0x0000010063537824 */ /* 0x000fe200078e00ff */
[----:B------:R-:W-:Y:S01]  /*72b0*/  SHF.R.S32.HI R82, RZ, 0x18, R82 ;  /* 0x00000018ff527819 */ /* 0x000fe20000011452 */
[C---:B------:R-:W-:Y:S01]  /*72c0*/  IMAD R60, R76.reuse, R64, RZ ;  /* 0x000000404c3c7224 */ /* 0x040fe200078e02ff */
[----:B------:R-:W-:Y:S01]  /*72d0*/  SHF.R.S32.HI R84, RZ, 0x18, R99 ;  /* 0x00000018ff547819 */ /* 0x000fe20000011463 */
[C---:B------:R-:W-:Y:S01]  /*72e0*/  IMAD R61, R76.reuse, R65, RZ ;  /* 0x000000414c3d7224 */ /* 0x040fe200078e02ff */
[----:B------:R-:W-:Y:S01]  /*72f0*/  SHF.R.S32.HI R83, RZ, 0x18, R83 ;  /* 0x00000018ff537819 */ /* 0x000fe20000011453 */
[----:B------:R-:W-:Y:S01]  /*7300*/  IMAD R60, R81, R80, R60 ;  /* 0x00000050513c7224 */ /* 0x000fe200078e023c */
[----:B------:R-:W-:Y:S01]  /*7310*/  I2IP.S8.S32.SAT R122, R63, R62, RZ ;  /* 0x0000003e3f7a7239 */ /* 0x000fe200000014ff */
[----:B------:R-:W-:Y:S02]  /*7320*/  IMAD R66, R76, R66, RZ ;  /* 0x000000424c427224 */ /* 0x000fe400078e02ff */
[----:B------:R-:W-:Y:S01]  /*7330*/  IMAD R61, R82, R80, R61 ;  /* 0x00000050523d7224 */ /* 0x000fe200078e023d */
[----:B------:R-:W-:Y:S01]  /*7340*/  I2IP.S8.S32.SAT R122, R57, R56, R122 ;  /* 0x00000038397a7239 */ /* 0x000fe2000000147a */
[----:B------:R-:W-:Y:S02]  /*7350*/  IMAD R67, R76, R67, RZ ;  /* 0x000000434c437224 */ /* 0x000fe400078e02ff */
[-C--:B------:R-:W-:Y:S02]  /*7360*/  IMAD R66, R83, R80.reuse, R66 ;  /* 0x0000005053427224 */ /* 0x080fe400078e0242 */
[----:B------:R-:W-:Y:S05]  /*7370*/  IMAD R67, R84, R80, R67 ;  /* 0x0000005054437224 */ /* 0x000fea00078e0243 */
[----:B------:R-:W-:Y:S04]  /*7380*/  I2IP.S8.S32.SAT R123, R67, R66, RZ ;  /* 0x00000042437b7239 */ /* 0x000fe800000014ff */
[----:B------:R-:W-:Y:S05]  /*7390*/  I2IP.S8.S32.SAT R123, R61, R60, R123 ;  /* 0x0000003c3d7b7239 */ /* 0x000fea000000147b */
[----:B------:R1:W-:Y:S01]  /*73a0*/  STS.128 [R125+0x6200], R120 ;  /* 0x006200787d007388 */ /* 0x0003e20000000c00 */
[----:B------:R-:W-:Y:S01]  /*73b0*/  @!PT LDS RZ, [RZ] ;  /* 0x00000000fffff984 */ /* 0x000fe20000000800 */
[----:B------:R-:W-:Y:S01]  /*73c0*/  @!PT LDS RZ, [RZ] ;  /* 0x00000000fffff984 */ /* 0x000fe20000000800 */
[----:B------:R-:W-:Y:S01]  /*73d0*/  @!PT LDS RZ, [RZ] ;  /* 0x00000000fffff984 */ /* 0x000fe20000000800 */
[----:B------:R-:W-:Y:S01]  /*73e0*/  @!PT LDS RZ, [RZ] ;  /* 0x00000000fffff984 */ /* 0x000fe20000000800 */
[----:B------:R2:W-:Y:S07]  /*73f0*/  MEMBAR.ALL.CTA ;  /* 0x0000000000007992 */ /* 0x0005ee0000008000 */
[----:B--2---:R-:W2:Y:S02]  /*7400*/  FENCE.VIEW.ASYNC.S ;  /* 0x00000000000073c6 */ /* 0x004ea40000000000 */
[----:B--2---:R-:W-:Y:S06]  /*7410*/  BAR.SYNC.DEFER_BLOCKING 0x1, 0x80 ;  /* 0x0042000000007b1d */ /* 0x004fec0000010000 */
[----:B------:R-:W-:Y:S05]  /*7420*/  @P0 BRA `(.L_x_114) ;  /* 0x0000000000180947 */ /* 0x000fea0003800000 */
[----:B------:R-:W-:Y:S02]  /*7430*/  UIADD3 UR6, UP0, UPT, UR52, 0x680, URZ ;  /* 0x0000068034067890 */ /* 0x000fe4000ff1e0ff */
[----:B------:R-:W-:Y:S02]  /*7440*/  UIADD3 UR40, UPT, UPT, UR49, 0x6200, UR5 ;  /* 0x0000620031287890 */ /* 0x000fe4000fffe005 */
[----:B------:R-:W-:Y:S01]  /*7450*/  UIADD3.X UR7, UPT, UPT, URZ, UR53, URZ, UP0, !UPT ;  /* 0x00000035ff077290 */ /* 0x000fe200087fe4ff */
[----:B------:R-:W-:Y:S08]  /*7460*/  UMOV UR43, UR36 ;  /* 0x00000024002b7c82 */ /* 0x000ff00008000000 */
[----:B------:R2:W-:Y:S02]  /*7470*/  UTMASTG.3D [UR40], [UR6] ;  /* 0x00000028060073b5 */ /* 0x0005e40008010000 */
[----:B--2---:R0:W-:Y:S02]  /*7480*/  UTMACMDFLUSH ;  /* 0x00000000000079b7 */ /* 0x0041e40000000000 */
.L_x_114:
[----:B------:R-:W-:Y:S05]  /*7490*/  BSYNC.RECONVERGENT B0 ;  /* 0x0000000000007941 */ /* 0x000fea0003800200 */
.L_x_113:
[----:B------:R-:W-:Y:S01]  /*74a0*/  UIADD3 UR40, UPT, UPT, UR54, 0x1, URZ ;  /* 0x0000000136287890 */ /* 0x000fe2000fffe0ff */
[----:B------:R-:W-:Y:S01]  /*74b0*/  ISETP.NE.AND P1, PT, R114, RZ, PT ;  /* 0x000000ff7200720c */ /* 0x000fe20003f25270 */
[----:B------:R-:W-:Y:S01]  /*74c0*/  BSSY.RECONVERGENT B0, `(.L_x_115) ;  /* 0x0000007000007945 */ /* 0x000fe20003800200 */
[----:B------:R-:W-:Y:S01]  /*74d0*/  LEA R6, R160, UR49, 0x3 ;  /* 0x00000031a0067c11 */ /* 0x000fe2000f8e18ff */
[----:B------:R-:W-:Y:S04]  /*74e0*/  UISETP.NE.AND UP0, UPT, UR40, 0x2, UPT ;  /* 0x000000022800788c */ /* 0x000fe8000bf05270 */
[----:B------:R-:W-:Y:S06]  /*74f0*/  USEL UR40, UR40, URZ, UP0 ;  /* 0x000000ff28287287 */ /* 0x000fec0008000000 */
[----:B------:R-:W-:Y:S01]  /*7500*/  @P1 SHF.L.U32 R3, R159, 0x1f, RZ ;  /* 0x0000001f9f031819 */ /* 0x000fe200000006ff */
[----:B------:R-:W-:Y:S05]  /*7510*/  @P0 BRA `(.L_x_116) ;  /* 0x0000000000040947 */ /* 0x000fea0003800000 */
[----:B------:R-:W-:Y:S04]  /*7520*/  DEPBAR.LE SB0, 0x1 ;  /* 0x000080400000791a */ /* 0x000fe80000000000 */
.L_x_116:
[----:B------:R-:W-:Y:S05]  /*7530*/  BSYNC.RECONVERGENT B0 ;  /* 0x0000000000007941 */ /* 0x000fea0003800200 */
.L_x_115:
[----:B------:R-:W-:Y:S06]  /*7540*/  BAR.SYNC.DEFER_BLOCKING 0x1, 0x80 ;  /* 0x0042000000007b1d */ /* 0x000fec0000010000 */
[----:B------:R-:W2:Y:S01]  /*7550*/  @P1 SYNCS.PHASECHK.TRANS64.TRYWAIT P0, [R6+URZ+0x60], R3 ;  /* 0x00006003060015a7 */ /* 0x000ea200080011ff */
[----:B------:R-:W-:Y:S01]  /*7560*/  BSSY B1, `(.L_x_117) ;  /* 0x0000024000017945 */ /* 0x000fe20003800000 */
[----:B--2---:R-:W-:Y:S03]  /*7570*/  @P1 SEL R112, RZ, 0x1, !P0 ;  /* 0x00000001ff701807 */ /* 0x004fe60004000000 */
[----:B------:R-:W-:Y:S05]  /*7580*/  @!P1 BRA `(.L_x_118) ;  /* 0x0000000000849947 */ /* 0x000fea0003800000 */
[----:B------:R-:W-:Y:S01]  /*7590*/  ISETP.NE.AND P1, PT, R113, RZ, PT ;  /* 0x000000ff7100720c */ /* 0x000fe20003f25270 */
[----:B------:R-:W-:Y:S01]  /*75a0*/  BSSY B0, `(.L_x_119) ;  /* 0x000000b000007945 */ /* 0x000fe20003800000 */
[----:B------:R-:W-:Y:S11]  /*75b0*/  ISETP.NE.AND P0, PT, R112, RZ, PT ;  /* 0x000000ff7000720c */ /* 0x000ff60003f05270 */
[----:B------:R-:W-:Y:S05]  /*75c0*/  @P1 IMAD R4, R160, 0x2000, R153 ;  /* 0x00002000a0041824 */ /* 0x000fea00078e0299 */
[----:B------:R-:W-:Y:S04]  /*75d0*/  @P1 IADD3 R7, PT, PT, R4, UR49, RZ ;  /* 0x0000003104071c10 */ /* 0x000fe8000fffe0ff */
[----:B------:R-:W-:Y:S01]  /*75e0*/  @P1 IADD3 R0, PT, PT, R164, R7, RZ ;  /* 0x00000007a4001210 */ /* 0x000fe20007ffe0ff */
[----:B------:R-:W-:Y:S02]  /*75f0*/  @P1 IMAD.IADD R3, R165, 0x1, R7 ;  /* 0x00000001a5031824 */ /* 0x000fe400078e0207 */
[----:B------:R-:W-:Y:S01]  /*7600*/  @P1 IMAD.IADD R7, R7, 0x1, R170 ;  /* 0x0000000107071824 */ /* 0x000fe200078e02aa */
[----:B------:R-:W-:Y:S06]  /*7610*/  @P0 BRA `(.L_x_120) ;  /* 0x00000000000c0947 */ /* 0x000fec0003800000 */
[----:B------:R-:W-:Y:S04]  /*7620*/  SHF.L.U32 R5, R159, 0x1f, RZ ;  /* 0x0000001f9f057819 */ /* 0x000fe800000006ff */
[----:B------:R-:W2:Y:S02]  /*7630*/  SYNCS.PHASECHK.TRANS64.TRYWAIT P0, [R6+URZ+0x60], R5 ;  /* 0x00006005060075a7 */ /* 0x000ea400080011ff */
[----:B--2---:R-:W-:Y:S05]  /*7640*/  @!P0 BRA `(.L_x_121) ;  /* 0x0000003800448947 */ /* 0x004fea0003800000 */
.L_x_120:
[----:B------:R-:W-:Y:S05]  /*7650*/  BSYNC B0 ;  /* 0x0000000000007941 */ /* 0x000fea0003800000 */
.L_x_119:
[----:B------:R-:W-:Y:S01]  /*7660*/  ISETP.NE.AND P0, PT, R113, RZ, PT ;  /* 0x000000ff7100720c */ /* 0x000fe20003f05270 */
[----:B--2---:R-:W-:Y:S02]  /*7670*/  VIADD R6, R6, 0x78 ;  /* 0x0000007806067836 */ /* 0x004fe40000000000 */
        /* <DEDUP_REMOVED lines=14> */
[----:B------:R-:W-:Y:S02]  /*7760*/  SEL R160, R160, RZ, P0 ;  /* 0x000000ffa0a07207 */ /* 0x000fe40000000000 */
[----:B--2---:R-:W-:Y:S04]  /*7770*/  SEL R4, RZ, 0x1, P0 ;  /* 0x00000001ff047807 */ /* 0x004fe80000000000 */
[----:B------:R-:W-:Y:S01]  /*7780*/  LOP3.LUT R159, R159, R4, RZ, 0x3c, !PT ;  /* 0x000000049f9f7212 */ /* 0x000fe200078e3cff */
[----:B-----5:R4:W-:Y:S06]  /*7790*/  SYNCS.ARRIVE.TRANS64.RED.A1T0 RZ, [R5+URZ], RZ ;  /* 0x000000ff05ff79a7 */ /* 0x0209ec00081004ff */
.L_x_118:
[----:B------:R-:W-:Y:S05]  /*77a0*/  BSYNC B1 ;  /* 0x0000000000017941 */ /* 0x000fea0003800000 */
.L_x_117:
[----:B----4-:R-:W-:Y:S05]  /*77b0*/  VIADD R3, R78, 0x40 ;  /* 0x000000404e037836 */ /* 0x010fea0000000000 */
[----:B------:R-:W-:Y:S04]  /*77c0*/  SHF.R.U32.HI R3, RZ, 0x15, R3 ;  /* 0x00000015ff037819 */ /* 0x000fe80000011603 */
[----:B------:R-:W-:Y:S11]  /*77d0*/  LOP3.LUT P0, RZ, R3, 0x3, R154, 0x48, !PT ;  /* 0x0000000303ff7812 */ /* 0x000ff6000780489a */
[----:B------:R-:W-:Y:S02]  /*77e0*/  @!UPT UIADD3 URZ, UPT, UPT, URZ, URZ, URZ ;  /* 0x000000fffffff290 */ /* 0x000fe4000fffe0ff */
[----:B------:R-:W-:Y:S05]  /*77f0*/  @!P0 BRA `(.L_x_122) ;  /* 0x0000000000408947 */ /* 0x000fea0003800000 */
[----:B------:R-:W2:Y:S01]  /*7800*/  LDCU.64 UR8, c[0x4][0x78] ;  /* 0x01000f00ff0877ac */ /* 0x000ea20008000a00 */
[----:B------:R-:W-:Y:S01]  /*7810*/  MOV R15, 0x0 ;  /* 0x00000000000f7802 */ /* 0x000fe20000000f00 */
[----:B------:R-:W-:Y:S02]  /*7820*/  HFMA2 R12, -RZ, RZ, 0, 5.9604644775390625e-08 ;  /* 0x00000001ff0c7431 */ /* 0x000fe400000001ff */
[----:B------:R-:W-:Y:S02]  /*7830*/  IMAD.MOV.U32 R8, RZ, RZ, 0x192 ;  /* 0x00000192ff087424 */ /* 0x000fe400078e00ff */
[----:B------:R-:W-:Y:S01]  /*7840*/  IMAD.MOV.U32 R13, RZ, RZ, RZ ;  /* 0x000000ffff0d7224 */ /* 0x000fe200078e00ff */
[----:B------:R-:W4:Y:S01]  /*7850*/  LDCU.64 UR6, c[0x4][0x80] ;  /* 0x01001000ff0677ac */ /* 0x000f220008000a00 */
[----:B------:R-:W1:Y:S01]  /*7860*/  LDC.64 R14, c[0x4][R15] ;  /* 0x010000000f0e7b82 */ /* 0x000e620000000a00 */
[----:B------:R-:W5:Y:S01]  /*7870*/  LDCU.64 UR4, c[0x4][0x18] ;  /* 0x01000300ff0477ac */ /* 0x000f620008000a00 */
[----:B--2---:R-:W-:Y:S01]  /*7880*/  MOV R5, UR9 ;  /* 0x0000000900057c02 */ /* 0x004fe20008000f00 */
[----:B------:R-:W-:Y:S01]  /*7890*/  IMAD.U32 R4, RZ, RZ, UR8 ;  /* 0x00000008ff047e24 */ /* 0x000fe2000f8e00ff */
[----:B----4-:R-:W-:Y:S01]  /*78a0*/  MOV R7, UR7 ;  /* 0x0000000700077c02 */ /* 0x010fe20008000f00 */
[----:B------:R-:W-:Y:S01]  /*78b0*/  IMAD.U32 R6, RZ, RZ, UR6 ;  /* 0x00000006ff067e24 */ /* 0x000fe2000f8e00ff */
[----:B-----5:R-:W-:Y:S01]  /*78c0*/  MOV R11, UR5 ;  /* 0x00000005000b7c02 */ /* 0x020fe20008000f00 */
[----:B------:R-:W-:Y:S02]  /*78d0*/  IMAD.U32 R10, RZ, RZ, UR4 ;  /* 0x00000004ff0a7e24 */ /* 0x000fe4000f8e00ff */
[----:B------:R-:W-:Y:S07]  /*78e0*/  LEPC R20, `(.L_x_122) ;  /* 0x000000001014794e */ /* 0x000fee0000000000 */
[----:B-1-3--:R-:W-:Y:S05]  /*78f0*/  CALL.ABS.NOINC R14 ;  /* 0x000000000e007343 */ /* 0x00afea0003c00000 */
.L_x_122:
[----:B------:R-:W-:Y:S01]  /*7900*/  ISETP.NE.AND P0, PT, R166, RZ, PT ;  /* 0x000000ffa600720c */ /* 0x000fe20003f05270 */
[----:B------:R-:W-:Y:S05]  /*7910*/  WARPSYNC.ALL ;  /* 0x0000000000007948 */ /* 0x000fea0003800000 */
[----:B------:R-:W-:Y:S01]  /*7920*/  R2UR UR4, R78 ;  /* 0x000000004e0472ca */ /* 0x000fe200000e0000 */
[----:B------:R-:W-:Y:S01]  /*7930*/  USHF.L.U32 UR8, UR40, 0xd, URZ ;  /* 0x0000000d28087899 */ /* 0x000fe200080006ff */
[C---:B---3--:R-:W-:Y:S01]  /*7940*/  SHF.L.U32 R82, R100.reuse, 0x10, RZ ;  /* 0x0000001064527819 */ /* 0x048fe200000006ff */
[----:B------:R-:W-:Y:S01]  /*7950*/  BSSY.RECONVERGENT B0, `(.L_x_123) ;  /* 0x000011d000007945 */ /* 0x000fe20003800200 */
[C---:B------:R-:W-:Y:S02]  /*7960*/  PRMT R81, R100.reuse, 0x8880, RZ ;  /* 0x0000888064517816 */ /* 0x040fe400000000ff */
[----:B------:R-:W-:Y:S02]  /*7970*/  SHF.R.S32.HI R82, RZ, 0x18, R82 ;  /* 0x00000018ff527819 */ /* 0x000fe40000011452 */
[----:B------:R-:W-:Y:S02]  /*7980*/  SHF.R.S32.HI R84, RZ, 0x18, R100 ;  /* 0x00000018ff547819 */ /* 0x000fe40000011464 */
[----:B------:R-:W-:Y:S03]  /*7990*/  SHF.L.U32 R83, R100, 0x8, RZ ;  /* 0x0000000864537819 */ /* 0x000fe600000006ff */
[----:B------:R-:W2:Y:S01]  /*79a0*/  LDTM.x64 R4, tmem[UR4+0x40] ;  /* 0x00004004000479ee */ /* 0x000ea20008340000 */
[----:B------:R-:W-:Y:S01]  /*79b0*/  SHF.R.S32.HI R83, RZ, 0x18, R83 ;  /* 0x00000018ff537819 */ /* 0x000fe20000011453 */
[C---:B--2---:R-:W-:Y:S02]  /*79c0*/  IMAD R0, R76.reuse, R4, RZ ;  /* 0x000000044c007224 */ /* 0x044fe400078e02ff */
[C---:B------:R-:W-:Y:S02]  /*79d0*/  IMAD R3, R76.reuse, R5, RZ ;  /* 0x000000054c037224 */ /* 0x040fe400078e02ff */
[C---:B------:R-:W-:Y:S02]  /*79e0*/  IMAD R6, R76.reuse, R6, RZ ;  /* 0x000000064c067224 */ /* 0x040fe400078e02ff */
[-C--:B------:R-:W-:Y:S01]  /*79f0*/  IMAD R0, R81, R80.reuse, R0 ;  /* 0x0000005051007224 */ /* 0x080fe200078e0200 */
[C---:B------:R-:W-:Y:S01]  /*7a00*/  PRMT R81, R101.reuse, 0x8880, RZ ;  /* 0x0000888065517816 */ /* 0x040fe200000000ff */
[----:B------:R-:W-:Y:S02]  /*7a10*/  IMAD R7, R76, R7, RZ ;  /* 0x000000074c077224 */ /* 0x000fe400078e02ff */
[-C--:B------:R-:W-:Y:S01]  /*7a20*/  IMAD R3, R82, R80.reuse, R3 ;  /* 0x0000005052037224 */ /* 0x080fe200078e0203 */
[----:B------:R-:W-:Y:S01]  /*7a30*/  SHF.L.U32 R82, R101, 0x10, RZ ;  /* 0x0000001065527819 */ /* 0x000fe200000006ff */
[-C--:B------:R-:W-:Y:S01]  /*7a40*/  IMAD R6, R83, R80.reuse, R6 ;  /* 0x0000005053067224 */ /* 0x080fe200078e0206 */
[----:B------:R-:W-:Y:S01]  /*7a50*/  SHF.L.U32 R83, R101, 0x8, RZ ;  /* 0x0000000865537819 */ /* 0x000fe200000006ff */
[----:B------:R-:W-:Y:S01]  /*7a60*/  IMAD R7, R84, R80, R7 ;  /* 0x0000005054077224 */ /* 0x000fe200078e0207 */
[----:B------:R-:W-:Y:S01]  /*7a70*/  SHF.R.S32.HI R82, RZ, 0x18, R82 ;  /* 0x00000018ff527819 */ /* 0x000fe20000011452 */
[C---:B------:R-:W-:Y:S01]  /*7a80*/  IMAD R4, R76.reuse, R8, RZ ;  /* 0x000000084c047224 */ /* 0x040fe200078e02ff */
[----:B------:R-:W-:Y:S01]  /*7a90*/  SHF.R.S32.HI R83, RZ, 0x18, R83 ;  /* 0x00000018ff537819 */ /* 0x000fe20000011453 */
[C---:B------:R-:W-:Y:S01]  /*7aa0*/  IMAD R5, R76.reuse, R9, RZ ;  /* 0x000000094c057224 */ /* 0x040fe200078e02ff */
[----:B------:R-:W-:Y:S01]  /*7ab0*/  I2IP.S8.S32.SAT R84, R7, R6, RZ ;  /* 0x0000000607547239 */ /* 0x000fe200000014ff */
[----:B------:R-:W-:Y:S02]  /*7ac0*/  IMAD R6, R76, R10, RZ ;  /* 0x0000000a4c067224 */ /* 0x000fe400078e02ff */
[----:B------:R-:W-:Y:S01]  /*7ad0*/  IMAD R4, R81, R80, R4 ;  /* 0x0000005051047224 */ /* 0x000fe200078e0204 */
[----:B------:R-:W-:Y:S01]  /*7ae0*/  I2IP.S8.S32.SAT R84, R3, R0, R84 ;  /* 0x0000000003547239 */ /* 0x000fe20000001454 */
[-C--:B------:R-:W-:Y:S01]  /*7af0*/  IMAD R5, R82, R80.reuse, R5 ;  /* 0x0000005052057224 */ /* 0x080fe200078e0205 */
[----:B------:R-:W-:Y:S01]  /*7b00*/  SHF.L.U32 R81, R102, 0x10, RZ ;  /* 0x0000001066517819 */ /* 0x000fe200000006ff */
[----:B------:R-:W-:Y:S01]  /*7b10*/  IMAD R7, R76, R11, RZ ;  /* 0x0000000b4c077224 */ /* 0x000fe200078e02ff */
[----:B------:R-:W-:Y:S01]  /*7b20*/  SHF.R.S32.HI R0, RZ, 0x18, R101 ;  /* 0x00000018ff007819 */ /* 0x000fe20000011465 */
        /* <DEDUP_REMOVED lines=8> */
[C---:B------:R-:W-:Y:S01]  /*7bb0*/  IMAD R10, R76.reuse, R14, RZ ;  /* 0x0000000e4c0a7224 */ /* 0x040fe200078e02ff */
[----:B------:R-:W-:Y:S01]  /*7bc0*/  SHF.R.S32.HI R82, RZ, 0x18, R102 ;  /* 0x00000018ff527819 */ /* 0x000fe20000011466 */
[-C--:B------:R-:W-:Y:S01]  /*7bd0*/  IMAD R8, R3, R80.reuse, R8 ;  /* 0x0000005003087224 */ /* 0x080fe200078e0208 */
[C---:B------:R-:W-:Y:S01]  /*7be0*/  SHF.L.U32 R0, R103.reuse, 0x10, RZ ;  /* 0x0000001067007819 */ /* 0x040fe200000006ff */
[C---:B------:R-:W-:Y:S01]  /*7bf0*/  IMAD R11, R76.reuse, R15, RZ ;  /* 0x0000000f4c0b7224 */ /* 0x040fe200078e02ff */
[----:B------:R-:W-:Y:S01]  /*7c00*/  PRMT R3, R103, 0x8880, RZ ;  /* 0x0000888067037816 */ /* 0x000fe200000000ff */
[----:B------:R-:W-:Y:S01]  /*7c10*/  IMAD R9, R81, R80, R9 ;  /* 0x0000005051097224 */ /* 0x000fe200078e0209 */
[----:B------:R-:W-:Y:S01]  /*7c20*/  SHF.L.U32 R81, R103, 0x8, RZ ;  /* 0x0000000867517819 */ /* 0x000fe200000006ff */
[C---:B------:R-:W-:Y:S01]  /*7c30*/  IMAD R12, R76.reuse, R16, RZ ;  /* 0x000000104c0c7224 */ /* 0x040fe200078e02ff */
[----:B------:R-:W-:Y:S01]  /*7c40*/  SHF.R.S32.HI R0, RZ, 0x18, R0 ;  /* 0x00000018ff007819 */ /* 0x000fe20000011400 */
[-C--:B------:R-:W-:Y:S01]  /*7c50*/  IMAD R10, R83, R80.reuse, R10 ;  /* 0x00000050530a7224 */ /* 0x080fe200078e020a */
[----:B------:R-:W-:Y:S01]  /*7c60*/  SHF.R.S32.HI R81, RZ, 0x18, R81 ;  /* 0x00000018ff517819 */ /* 0x000fe20000011451 */
[----:B------:R-:W-:Y:S01]  /*7c70*/  IMAD R13, R76, R17, RZ ;  /* 0x000000114c0d7224 */ /* 0x000fe200078e02ff */
[----:B-1----:R-:W-:Y:S01]  /*7c80*/  SHF.L.U32 R83, R93, 0x8, RZ ;  /* 0x000000085d537819 */ /* 0x002fe200000006ff */
[----:B------:R-:W-:Y:S01]  /*7c90*/  IMAD R11, R82, R80, R11 ;  /* 0x00000050520b7224 */ /* 0x000fe200078e020b */
[----:B------:R-:W-:Y:S01]  /*7ca0*/  I2IP.S8.S32.SAT R85, R7, R6, RZ ;  /* 0x0000000607557239 */ /* 0x000fe200000014ff */
[----:B------:R-:W-:Y:S01]  /*7cb0*/  IMAD R12, R3, R80, R12 ;  /* 0x00000050030c7224 */ /* 0x000fe200078e020c */
[----:B------:R-:W-:Y:S01]  /*7cc0*/  PRMT R3, R88, 0x8880, RZ ;  /* 0x0000888058037816 */ /* 0x000fe200000000ff */
[----:B------:R-:W-:Y:S01]  /*7cd0*/  IMAD R14, R76, R18, RZ ;  /* 0x000000124c0e7224 */ /* 0x000fe200078e02ff */
[----:B------:R-:W-:Y:S01]  /*7ce0*/  SHF.R.S32.HI R83, RZ, 0x18, R83 ;  /* 0x00000018ff537819 */ /* 0x000fe20000011453 */
[----:B------:R-:W-:Y:S01]  /*7cf0*/  IMAD R13, R0, R80, R13 ;  /* 0x00000050000d7224 */ /* 0x000fe200078e020d */
[----:B------:R-:W-:Y:S01]  /*7d00*/  SHF.R.S32.HI R0, RZ, 0x18, R103 ;  /* 0x00000018ff007819 */ /* 0x000fe20000011467 */
[----:B------:R-:W-:Y:S01]  /*7d10*/  IMAD R15, R76, R19, RZ ;  /* 0x000000134c0f7224 */ /* 0x000fe200078e02ff */
[----:B------:R-:W-:Y:S01]  /*7d20*/  I2IP.S8.S32.SAT R86, R11, R10, RZ ;  /* 0x0000000a0b567239 */ /* 0x000fe200000014ff */
[C---:B------:R-:W-:Y:S01]  /*7d30*/  IMAD.U32 R82, R88.reuse, 0x10000, RZ ;  /* 0x0001000058527824 */ /* 0x040fe200078e00ff */
[----:B------:R-:W-:Y:S01]  /*7d40*/  I2IP.S8.S32.SAT R85, R5, R4, R85 ;  /* 0x0000000405557239 */ /* 0x000fe20000001455 */
[----:B------:R-:W-:Y:S01]  /*7d50*/  IMAD R14, R81, R80, R14 ;  /* 0x00000050510e7224 */ /* 0x000fe200078e020e */
[----:B------:R-:W-:Y:S01]  /*7d60*/  SHF.L.U32 R81, R88, 0x8, RZ ;  /* 0x0000000858517819 */ /* 0x000fe200000006ff */
[----:B------:R-:W-:Y:S01]  /*7d70*/  IMAD R16, R76, R20, RZ ;  /* 0x000000144c107224 */ /* 0x000fe200078e02ff */
[----:B------:R-:W-:Y:S01]  /*7d80*/  I2IP.S8.S32.SAT R86, R9, R8, R86 ;  /* 0x0000000809567239 */ /* 0x000fe20000001456 */
[----:B------:R-:W-:Y:S01]  /*7d90*/  IMAD R15, R0, R80, R15 ;  /* 0x00000050000f7224 */ /* 0x000fe200078e020f */
[----:B------:R-:W-:Y:S01]  /*7da0*/  SHF.R.S32.HI R0, RZ, 0x18, R82 ;  /* 0x00000018ff007819 */ /* 0x000fe20000011452 */
[C---:B------:R-:W-:Y:S01]  /*7db0*/  IMAD R17, R76.reuse, R21, RZ ;  /* 0x000000154c117224 */ /* 0x040fe200078e02ff */
[----:B------:R-:W-:Y:S01]  /*7dc0*/  SHF.R.S32.HI R81, RZ, 0x18, R81 ;  /* 0x00000018ff517819 */ /* 0x000fe20000011451 */
[----:B------:R-:W-:Y:S01]  /*7dd0*/  IMAD R18, R76, R22, RZ ;  /* 0x000000164c127224 */ /* 0x000fe200078e02ff */
[----:B------:R-:W-:Y:S01]  /*7de0*/  SHF.R.S32.HI R82, RZ, 0x18, R88 ;  /* 0x00000018ff527819 */ /* 0x000fe20000011458 */
[-C--:B------:R-:W-:Y:S01]  /*7df0*/  IMAD R16, R3, R80.reuse, R16 ;  /* 0x0000005003107224 */ /* 0x080fe200078e0210 */
[C---:B------:R-:W-:Y:S01]  /*7e00*/  PRMT R3, R89.reuse, 0x8880, RZ ;  /* 0x0000888059037816 */ /* 0x040fe200000000ff */
[----:B------:R-:W-:Y:S01]  /*7e10*/  IMAD R17, R0, R80, R17 ;  /* 0x0000005000117224 */ /* 0x000fe200078e0211 */
[----:B------:R-:W-:Y:S01]  /*7e20*/  SHF.L.U32 R0, R89, 0x10, RZ ;  /* 0x0000001059007819 */ /* 0x000fe200000006ff */
[C---:B------:R-:W-:Y:S01]  /*7e30*/  IMAD R19, R76.reuse, R23, RZ ;  /* 0x000000174c137224 */ /* 0x040fe200078e02ff */
[----:B------:R-:W-:Y:S01]  /*7e40*/  I2IP.S8.S32.SAT R87, R15, R14, RZ ;  /* 0x0000000e0f577239 */ /* 0x000fe200000014ff */
[----:B------:R-:W-:Y:S01]  /*7e50*/  IMAD R18, R81, R80, R18 ;  /* 0x0000005051127224 */ /* 0x000fe200078e0212 */
[----:B------:R-:W-:Y:S01]  /*7e60*/  SHF.L.U32 R81, R89, 0x8, RZ ;  /* 0x0000000859517819 */ /* 0x000fe200000006ff */
[C---:B------:R-:W-:Y:S01]  /*7e70*/  IMAD R20, R76.reuse, R24, RZ ;  /* 0x000000184c147224 */ /* 0x040fe200078e02ff */
[----:B------:R-:W-:Y:S01]  /*7e80*/  SHF.R.S32.HI R0, RZ, 0x18, R0 ;  /* 0x00000018ff007819 */ /* 0x000fe20000011400 */
[----:B------:R-:W-:Y:S01]  /*7e90*/  IMAD R21, R76, R25, RZ ;  /* 0x000000194c157224 */ /* 0x000fe200078e02ff */
[----:B------:R-:W-:Y:S01]  /*7ea0*/  SHF.R.S32.HI R81, RZ, 0x18, R81 ;  /* 0x00000018ff517819 */ /* 0x000fe20000011451 */
[----:B------:R-:W-:Y:S01]  /*7eb0*/  IMAD R19, R82, R80, R19 ;  /* 0x0000005052137224 */ /* 0x000fe200078e0213 */
[----:B------:R-:W-:Y:S01]  /*7ec0*/  SHF.R.S32.HI R82, RZ, 0x18, R89 ;  /* 0x00000018ff527819 */ /* 0x000fe20000011459 */
[----:B------:R-:W-:Y:S01]  /*7ed0*/  IMAD R22, R76, R26, RZ ;  /* 0x0000001a4c167224 */ /* 0x000fe200078e02ff */
[----:B------:R-:W-:Y:S01]  /*7ee0*/  I2IP.S8.S32.SAT R87, R13, R12, R87 ;  /* 0x0000000c0d577239 */ /* 0x000fe20000001457 */
[-C--:B------:R-:W-:Y:S01]  /*7ef0*/  IMAD R20, R3, R80.reuse, R20 ;  /* 0x0000005003147224 */ /* 0x080fe200078e0214 */
[----:B------:R-:W-:Y:S01]  /*7f00*/  PRMT R3, R90, 0x8880, RZ ;  /* 0x000088805a037816 */ /* 0x000fe200000000ff */
[----:B------:R-:W-:Y:S01]  /*7f10*/  IMAD R21, R0, R80, R21 ;  /* 0x0000005000157224 */ /* 0x000fe200078e0215 */
[----:B------:R-:W-:Y:S01]  /*7f20*/  SHF.L.U32 R0, R90, 0x10, RZ ;  /* 0x000000105a007819 */ /* 0x000fe200000006ff */
[----:B------:R-:W-:Y:S01]  /*7f30*/  IMAD R23, R76, R27, RZ ;  /* 0x0000001b4c177224 */ /* 0x000fe200078e02ff */
        /* <DEDUP_REMOVED lines=8> */
[----:B------:R-:W-:Y:S01]  /*7fc0*/  I2IP.S8.S32.SAT R104, R17, R16, R104 ;  /* 0x0000001011687239 */ /* 0x000fe20000001468 */
[----:B------:R-:W-:Y:S02]  /*7fd0*/  IMAD R26, R76, R30, RZ ;  /* 0x0000001e4c1a7224 */ /* 0x000fe400078e02ff */
[-C--:B------:R-:W-:Y:S01]  /*7fe0*/  IMAD R24, R3, R80.reuse, R24 ;  /* 0x0000005003187224 */ /* 0x080fe200078e0218 */
[----:B------:R-:W-:Y:S01]  /*7ff0*/  SHF.R.S32.HI R3, RZ, 0x18, R90 ;  /* 0x00000018ff037819 */ /* 0x000fe2000001145a */
[-C--:B------:R-:W-:Y:S01]  /*8000*/  IMAD R25, R0, R80.reuse, R25 ;  /* 0x0000005000197224 */ /* 0x080fe200078e0219 */
[----:B------:R-:W-:Y:S01]  /*8010*/  SHF.L.U32 R0, R91, 0x10, RZ ;  /* 0x000000105b007819 */ /* 0x000fe200000006ff */
[----:B------:R-:W-:Y:S01]  /*8020*/  IMAD R26, R81, R80, R26 ;  /* 0x00000050511a7224 */ /* 0x000fe200078e021a */
[----:B------:R-:W-:Y:S01]  /*8030*/  PRMT R81, R91, 0x8880, RZ ;  /* 0x000088805b517816 */ /* 0x000fe200000000ff */
[C---:B------:R-:W-:Y:S01]  /*8040*/  IMAD R27, R76.reuse, R31, RZ ;  /* 0x0000001f4c1b7224 */ /* 0x040fe200078e02ff */
[----:B------:R-:W-:Y:S01]  /*8050*/  SHF.R.S32.HI R0, RZ, 0x18, R0 ;  /* 0x00000018ff007819 */ /* 0x000fe20000011400 */
[C---:B------:R-:W-:Y:S01]  /*8060*/  IMAD R28, R76.reuse, R32, RZ ;  /* 0x000000204c1c7224 */ /* 0x040fe200078e02ff */
[----:B------:R-:W-:Y:S01]  /*8070*/  I2IP.S8.S32.SAT R105, R23, R22, RZ ;  /* 0x0000001617697239 */ /* 0x000fe200000014ff */
[----:B------:R-:W-:Y:S01]  /*8080*/  IMAD R27, R3, R80, R27 ;  /* 0x00000050031b7224 */ /* 0x000fe200078e021b */
[----:B------:R-:W-:Y:S01]  /*8090*/  MOV R3, R81 ;  /* 0x0000005100037202 */ /* 0x000fe20000000f00 */
[----:B------:R-:W-:Y:S01]  /*80a0*/  IMAD.SHL.U32 R82, R91, 0x100, RZ ;  /* 0x000001005b527824 */ /* 0x000fe200078e00ff */
[----:B------:R-:W-:Y:S01]  /*80b0*/  I2IP.S8.S32.SAT R105, R21, R20, R105 ;  /* 0x0000001415697239 */ /* 0x000fe20000001469 */
[----:B------:R-:W-:Y:S01]  /*80c0*/  IMAD R29, R76, R33, RZ ;  /* 0x000000214c1d7224 */ /* 0x000fe200078e02ff */
[----:B------:R-:W-:Y:S01]  /*80d0*/  I2IP.S8.S32.SAT R106, R27, R26, RZ ;  /* 0x0000001a1b6a7239 */ /* 0x000fe200000014ff */
[-C--:B------:R-:W-:Y:S01]  /*80e0*/  IMAD R28, R3, R80.reuse, R28 ;  /* 0x00000050031c7224 */ /* 0x080fe200078e021c */
[----:B------:R-:W-:Y:S01]  /*80f0*/  SHF.R.S32.HI R81, RZ, 0x18, R82 ;  /* 0x00000018ff517819 */ /* 0x000fe20000011452 */
[----:B------:R-:W-:Y:S01]  /*8100*/  IMAD R29, R0, R80, R29 ;  /* 0x00000050001d7224 */ /* 0x000fe200078e021d */
[----:B------:R-:W-:Y:S01]  /*8110*/  SHF.R.S32.HI R0, RZ, 0x18, R91 ;  /* 0x00000018ff007819 */ /* 0x000fe2000001145b */
[----:B------:R-:W-:Y:S01]  /*8120*/  IMAD R30, R76, R34, RZ ;  /* 0x000000224c1e7224 */ /* 0x000fe200078e02ff */
[----:B------:R-:W-:Y:S01]  /*8130*/  SHF.L.U32 R82, R92, 0x10, RZ ;  /* 0x000000105c527819 */ /* 0x000fe200000006ff */
[----:B------:R-:W-:Y:S01]  /*8140*/  IMAD R31, R76, R35, RZ ;  /* 0x000000234c1f7224 */ /* 0x000fe200078e02ff */
[C---:B------:R-:W-:Y:S01]  /*8150*/  PRMT R3, R92.reuse, 0x8880, RZ ;  /* 0x000088805c037816 */ /* 0x040fe200000000ff */
[----:B------:R-:W-:Y:S01]  /*8160*/  IMAD R30, R81, R80, R30 ;  /* 0x00000050511e7224 */ /* 0x000fe200078e021e */
[----:B------:R-:W-:Y:S01]  /*8170*/  SHF.L.U32 R81, R92, 0x8, RZ ;  /* 0x000000085c517819 */ /* 0x000fe200000006ff */
[----:B------:R-:W-:Y:S01]  /*8180*/  IMAD R32, R76, R36, RZ ;  /* 0x000000244c207224 */ /* 0x000fe200078e02ff */
[----:B------:R-:W-:Y:S01]  /*8190*/  I2IP.S8.S32.SAT R106, R25, R24, R106 ;  /* 0x00000018196a7239 */ /* 0x000fe2000000146a */
[-C--:B------:R-:W-:Y:S01]  /*81a0*/  IMAD R31, R0, R80.reuse, R31 ;  /* 0x00000050001f7224 */ /* 0x080fe200078e021f */
[----:B------:R-:W-:Y:S01]  /*81b0*/  SHF.R.S32.HI R0, RZ, 0x18, R82 ;  /* 0x00000018ff007819 */ /* 0x000fe20000011452 */
[C---:B------:R-:W-:Y:S01]  /*81c0*/  IMAD R33, R76.reuse, R37, RZ ;  /* 0x000000254c217224 */ /* 0x040fe200078e02ff */
[----:B------:R-:W-:Y:S01]  /*81d0*/  SHF.R.S32.HI R81, RZ, 0x18, R81 ;  /* 0x00000018ff517819 */ /* 0x000fe20000011451 */
[----:B------:R-:W-:Y:S01]  /*81e0*/  IMAD R32, R3, R80, R32 ;  /* 0x0000005003207224 */ /* 0x000fe200078e0220 */
[----:B------:R-:W-:Y:S01]  /*81f0*/  PRMT R3, R93, 0x8880, RZ ;  /* 0x000088805d037816 */ /* 0x000fe200000000ff */
[----:B------:R-:W-:Y:S01]  /*8200*/  IMAD R34, R76, R38, RZ ;  /* 0x000000264c227224 */ /* 0x000fe200078e02ff */
[----:B------:R-:W-:Y:S01]  /*8210*/  SHF.R.S32.HI R82, RZ, 0x18, R93 ;  /* 0x00000018ff527819 */ /* 0x000fe2000001145d */
[-C--:B------:R-:W-:Y:S01]  /*8220*/  IMAD R33, R0, R80.reuse, R33 ;  /* 0x0000005000217224 */ /* 0x080fe200078e0221 */
[----:B------:R-:W-:Y:S01]  /*8230*/  SHF.R.S32.HI R0, RZ, 0x18, R92 ;  /* 0x00000018ff007819 */ /* 0x000fe2000001145c */
[----:B------:R-:W-:Y:S01]  /*8240*/  IMAD R34, R81, R80, R34 ;  /* 0x0000005051227224 */ /* 0x000fe200078e0222 */
[----:B------:R-:W-:Y:S01]  /*8250*/  SHF.L.U32 R81, R93, 0x10, RZ ;  /* 0x000000105d517819 */ /* 0x000fe200000006ff */
[C---:B------:R-:W-:Y:S01]  /*8260*/  IMAD R35, R76.reuse, R39, RZ ;  /* 0x000000274c237224 */ /* 0x040fe200078e02ff */
[----:B------:R-:W-:Y:S01]  /*8270*/  I2IP.S8.S32.SAT R107, R31, R30, RZ ;  /* 0x0000001e1f6b7239 */ /* 0x000fe200000014ff */
[C---:B------:R-:W-:Y:S01]  /*8280*/  IMAD R36, R76.reuse, R40, RZ ;  /* 0x000000284c247224 */ /* 0x040fe200078e02ff */
[----:B------:R-:W-:Y:S01]  /*8290*/  SHF.R.S32.HI R81, RZ, 0x18, R81 ;  /* 0x00000018ff517819 */ /* 0x000fe20000011451 */
[----:B------:R-:W-:Y:S01]  /*82a0*/  IMAD R37, R76, R41, RZ ;  /* 0x000000294c257224 */ /* 0x000fe200078e02ff */
[----:B------:R-:W-:Y:S01]  /*82b0*/  I2IP.S8.S32.SAT R107, R29, R28, R107 ;  /* 0x0000001c1d6b7239 */ /* 0x000fe2000000146b */
[-C--:B------:R-:W-:Y:S01]  /*82c0*/  IMAD R35, R0, R80.reuse, R35 ;  /* 0x0000005000237224 */ /* 0x080fe200078e0223 */
[C---:B------:R-:W-:Y:S01]  /*82d0*/  SHF.L.U32 R0, R94.reuse, 0x10, RZ ;  /* 0x000000105e007819 */ /* 0x040fe200000006ff */
[----:B------:R-:W-:Y:S01]  /*82e0*/  IMAD R36, R3, R80, R36 ;  /* 0x0000005003247224 */ /* 0x000fe200078e0224 */
[----:B------:R-:W-:Y:S01]  /*82f0*/  PRMT R3, R94, 0x8880, RZ ;  /* 0x000088805e037816 */ /* 0x000fe200000000ff */
[----:B------:R-:W-:Y:S01]  /*8300*/  IMAD R38, R76, R42, RZ ;  /* 0x0000002a4c267224 */ /* 0x000fe200078e02ff */
[----:B------:R-:W-:Y:S01]  /*8310*/  SHF.R.S32.HI R0, RZ, 0x18, R0 ;  /* 0x00000018ff007819 */ /* 0x000fe20000011400 */
[----:B------:R-:W-:Y:S01]  /*8320*/  IMAD R37, R81, R80, R37 ;  /* 0x0000005051257224 */ /* 0x000fe200078e0225 */
[----:B------:R-:W-:Y:S01]  /*8330*/  SHF.L.U32 R81, R94, 0x8, RZ ;  /* 0x000000085e517819 */ /* 0x000fe200000006ff */
[C---:B------:R-:W-:Y:S01]  /*8340*/  IMAD R39, R76.reuse, R43, RZ ;  /* 0x0000002b4c277224 */ /* 0x040fe200078e02ff */
[----:B------:R-:W-:Y:S01]  /*8350*/  I2IP.S8.S32.SAT R108, R35, R34, RZ ;  /* 0x00000022236c7239 */ /* 0x000fe200000014ff */
[----:B------:R-:W-:Y:S02]  /*8360*/  IMAD R40, R76, R44, RZ ;  /* 0x0000002c4c287224 */ /* 0x000fe400078e02ff */
[-C--:B------:R-:W-:Y:S01]  /*8370*/  IMAD R38, R83, R80.reuse, R38 ;  /* 0x0000005053267224 */ /* 0x080fe200078e0226 */
[C---:B------:R-:W-:Y:S01]  /*8380*/  SHF.L.U32 R83, R95.reuse, 0x8, RZ ;  /* 0x000000085f537819 */ /* 0x040fe200000006ff */
[-C--:B------:R-:W-:Y:S01]  /*8390*/  IMAD R39, R82, R80.reuse, R39 ;  /* 0x0000005052277224 */ /* 0x080fe200078e0227 */
[----:B------:R-:W-:Y:S01]  /*83a0*/  PRMT R82, R95, 0x8880, RZ ;  /* 0x000088805f527816 */ /* 0x000fe200000000ff */
[----:B------:R-:W-:Y:S01]  /*83b0*/  IMAD R40, R3, R80, R40 ;  /* 0x0000005003287224 */ /* 0x000fe200078e0228 */
[----:B------:R-:W-:Y:S01]  /*83c0*/  SHF.R.S32.HI R3, RZ, 0x18, R81 ;  /* 0x00000018ff037819 */ /* 0x000fe20000011451 */
[C---:B------:R-:W-:Y:S01]  /*83d0*/  IMAD R41, R76.reuse, R45, RZ ;  /* 0x0000002d4c297224 */ /* 0x040fe200078e02ff */
[----:B------:R-:W-:Y:S01]  /*83e0*/  SHF.R.S32.HI R83, RZ, 0x18, R83 ;  /* 0x00000018ff537819 */ /* 0x000fe20000011453 */
[----:B------:R-:W-:Y:S01]  /*83f0*/  IMAD R42, R76, R46, RZ ;  /* 0x0000002e4c2a7224 */ /* 0x000fe200078e02ff */
[----:B------:R-:W-:Y:S01]  /*8400*/  I2IP.S8.S32.SAT R109, R39, R38, RZ ;  /* 0x00000026276d7239 */ /* 0x000fe200000014ff */
[----:B------:R-:W-:Y:S01]  /*8410*/  IMAD R41, R0, R80, R41 ;  /* 0x0000005000297224 */ /* 0x000fe200078e0229 */
[----:B------:R-:W-:Y:S01]  /*8420*/  SHF.R.S32.HI R0, RZ, 0x18, R94 ;  /* 0x00000018ff007819 */ /* 0x000fe2000001145e */
[----:B------:R-:W-:Y:S01]  /*8430*/  IMAD.U32 R81, R95, 0x10000, RZ ;  /* 0x000100005f517824 */ /* 0x000fe200078e00ff */
[----:B------:R-:W-:Y:S01]  /*8440*/  I2IP.S8.S32.SAT R108, R33, R32, R108 ;  /* 0x00000020216c7239 */ /* 0x000fe2000000146c */
[----:B------:R-:W-:Y:S01]  /*8450*/  IMAD R42, R3, R80, R42 ;  /* 0x00000050032a7224 */ /* 0x000fe200078e022a */
[----:B------:R-:W-:Y:S01]  /*8460*/  MOV R3, R82 ;  /* 0x0000005200037202 */ /* 0x000fe20000000f00 */
[C---:B------:R-:W-:Y:S01]  /*8470*/  IMAD R43, R76.reuse, R47, RZ ;  /* 0x0000002f4c2b7224 */ /* 0x040fe200078e02ff */
[----:B------:R-:W-:Y:S01]  /*8480*/  SHF.R.S32.HI R81, RZ, 0x18, R81 ;  /* 0x00000018ff517819 */ /* 0x000fe20000011451 */
[C---:B------:R-:W-:Y:S01]  /*8490*/  IMAD R44, R76.reuse, R48, RZ ;  /* 0x000000304c2c7224 */ /* 0x040fe200078e02ff */
[----:B------:R-:W-:Y:S01]  /*84a0*/  I2IP.S8.S32.SAT R109, R37, R36, R109 ;  /* 0x00000024256d7239 */ /* 0x000fe2000000146d */
[----:B------:R-:W-:Y:S02]  /*84b0*/  IMAD R45, R76, R49, RZ ;  /* 0x000000314c2d7224 */ /* 0x000fe400078e02ff */
[-C--:B------:R-:W-:Y:S01]  /*84c0*/  IMAD R43, R0, R80.reuse, R43 ;  /* 0x00000050002b7224 */ /* 0x080fe200078e022b */
[----:B------:R-:W-:Y:S01]  /*84d0*/  SHF.R.S32.HI R0, RZ, 0x18, R95 ;  /* 0x00000018ff007819 */ /* 0x000fe2000001145f */
[----:B------:R-:W-:Y:S01]  /*84e0*/  IMAD R44, R3, R80, R44 ;  /* 0x00000050032c7224 */ /* 0x000fe200078e022c */
[----:B------:R-:W-:Y:S01]  /*84f0*/  PRMT R3, R96, 0x8880, RZ ;  /* 0x0000888060037816 */ /* 0x000fe200000000ff */
[----:B------:R-:W-:Y:S01]  /*8500*/  IMAD R46, R76, R50, RZ ;  /* 0x000000324c2e7224 */ /* 0x000fe200078e02ff */
[----:B------:R-:W-:Y:S01]  /*8510*/  I2IP.S8.S32.SAT R110, R43, R42, RZ ;  /* 0x0000002a2b6e7239 */ /* 0x000fe200000014ff */
[----:B------:R-:W-:Y:S01]  /*8520*/  IMAD R45, R81, R80, R45 ;  /* 0x00000050512d7224 */ /* 0x000fe200078e022d */
[----:B------:R-:W-:Y:S01]  /*8530*/  SHF.L.U32 R81, R96, 0x8, RZ ;  /* 0x0000000860517819 */ /* 0x000fe200000006ff */
[----:B------:R-:W-:Y:S01]  /*8540*/  IMAD R47, R76, R51, RZ ;  /* 0x000000334c2f7224 */ /* 0x000fe200078e02ff */
[----:B------:R-:W-:Y:S01]  /*8550*/  I2IP.S8.S32.SAT R110, R41, R40, R110 ;  /* 0x00000028296e7239 */ /* 0x000fe2000000146e */
[-C--:B------:R-:W-:Y:S01]  /*8560*/  IMAD R46, R83, R80.reuse, R46 ;  /* 0x00000050532e7224 */ /* 0x080fe200078e022e */
[----:B------:R-:W-:Y:S01]  /*8570*/  SHF.R.S32.HI R81, RZ, 0x18, R81 ;  /* 0x00000018ff517819 */ /* 0x000fe20000011451 */
[----:B------:R-:W-:Y:S01]  /*8580*/  IMAD R47, R0, R80, R47 ;  /* 0x00000050002f7224 */ /* 0x000fe200078e022f */
[----:B------:R-:W-:Y:S01]  /*8590*/  SHF.L.U32 R0, R96, 0x10, RZ ;  /* 0x0000001060007819 */ /* 0x000fe200000006ff */
[----:B------:R-:W-:Y:S01]  /*85a0*/  IMAD R48, R76, R52, RZ ;  /* 0x000000344c307224 */ /* 0x000fe200078e02ff */
[----:B------:R-:W-:Y:S01]  /*85b0*/  SHF.L.U32 R83, R98, 0x8, RZ ;  /* 0x0000000862537819 */ /* 0x000fe200000006ff */
[C---:B------:R-:W-:Y:S01]  /*85c0*/  IMAD R49, R76.reuse, R53, RZ ;  /* 0x000000354c317224 */ /* 0x040fe200078e02ff */
[----:B------:R-:W-:Y:S01]  /*85d0*/  SHF.R.S32.HI R0, RZ, 0x18, R0 ;  /* 0x00000018ff007819 */ /* 0x000fe20000011400 */
[----:B------:R-:W-:Y:S01]  /*85e0*/  IMAD R48, R3, R80, R48 ;  /* 0x0000005003307224 */ /* 0x000fe200078e0230 */
[----:B------:R-:W-:Y:S01]  /*85f0*/  SHF.R.S32.HI R3, RZ, 0x18, R96 ;  /* 0x00000018ff037819 */ /* 0x000fe20000011460 */
[----:B------:R-:W-:Y:S01]  /*8600*/  IMAD R50, R76, R54, RZ ;  /* 0x000000364c327224 */ /* 0x000fe200078e02ff */
[----:B------:R-:W-:Y:S01]  /*8610*/  I2IP.S8.S32.SAT R111, R47, R46, RZ ;  /* 0x0000002e2f6f7239 */ /* 0x000fe200000014ff */
[----:B------:R-:W-:Y:S01]  /*8620*/  IMAD R49, R0, R80, R49 ;  /* 0x0000005000317224 */ /* 0x000fe200078e0231 */
[----:B------:R-:W-:Y:S01]  /*8630*/  PRMT R0, R97, 0x8880, RZ ;  /* 0x0000888061007816 */ /* 0x000fe200000000ff */
[C---:B------:R-:W-:Y:S01]  /*8640*/  IMAD R51, R76.reuse, R55, RZ ;  /* 0x000000374c337224 */ /* 0x040fe200078e02ff */
[----:B------:R-:W-:Y:S01]  /*8650*/  I2IP.S8.S32.SAT R111, R45, R44, R111 ;  /* 0x0000002c2d6f7239 */ /* 0x000fe2000000146f */
[-C--:B------:R-:W-:Y:S01]  /*8660*/  IMAD R50, R81, R80.reuse, R50 ;  /* 0x0000005051327224 */ /* 0x080fe200078e0232 */
[----:B------:R-:W-:Y:S01]  /*8670*/  SHF.L.U32 R81, R97, 0x10, RZ ;  /* 0x0000001061517819 */ /* 0x000fe200000006ff */
[----:B------:R-:W-:Y:S01]  /*8680*/  IMAD R51, R3, R80, R51 ;  /* 0x0000005003337224 */ /* 0x000fe200078e0233 */
[----:B------:R-:W-:Y:S01]  /*8690*/  MOV R3, R0 ;  /* 0x0000000000037202 */ /* 0x000fe20000000f00 */
[C---:B------:R-:W-:Y:S01]  /*86a0*/  IMAD R52, R76.reuse, R56, RZ ;  /* 0x000000384c347224 */ /* 0x040fe200078e02ff */
[----:B------:R-:W-:Y:S01]  /*86b0*/  SHF.R.S32.HI R0, RZ, 0x18, R81 ;  /* 0x00000018ff007819 */ /* 0x000fe20000011451 */
[----:B------:R-:W-:Y:S01]  /*86c0*/  IMAD R53, R76, R57, RZ ;  /* 0x000000394c357224 */ /* 0x000fe200078e02ff */
[----:B------:R-:W-:Y:S01]  /*86d0*/  PRMT R81, R98, 0x8880, RZ ;  /* 0x0000888062517816 */ /* 0x000fe200000000ff */
[-C--:B------:R-:W-:Y:S01]  /*86e0*/  IMAD R52, R3, R80.reuse, R52 ;  /* 0x0000005003347224 */ /* 0x080fe200078e0234 */
[----:B------:R-:W-:Y:S01]  /*86f0*/  SHF.L.U32 R3, R97, 0x8, RZ ;  /* 0x0000000861037819 */ /* 0x000fe200000006ff */
[----:B------:R-:W-:Y:S01]  /*8700*/  IMAD R53, R0, R80, R53 ;  /* 0x0000005000357224 */ /* 0x000fe200078e0235 */
[----:B------:R-:W-:Y:S01]  /*8710*/  SHF.R.S32.HI R0, RZ, 0x18, R97 ;  /* 0x00000018ff007819 */ /* 0x000fe20000011461 */
[C---:B------:R-:W-:Y:S01]  /*8720*/  IMAD R56, R76.reuse, R60, RZ ;  /* 0x0000003c4c387224 */ /* 0x040fe200078e02ff */
[----:B------:R-:W-:Y:S01]  /*8730*/  SHF.R.S32.HI R3, RZ, 0x18, R3 ;  /* 0x00000018ff037819 */ /* 0x000fe20000011403 */
[----:B------:R-:W-:Y:S01]  /*8740*/  IMAD R54, R76, R58, RZ ;  /* 0x0000003a4c367224 */ /* 0x000fe200078e02ff */
[----:B------:R-:W-:Y:S01]  /*8750*/  I2IP.S8.S32.SAT R116, R51, R50, RZ ;  /* 0x0000003233747239 */ /* 0x000fe200000014ff */
[----:B------:R-:W-:Y:S02]  /*8760*/  IMAD.U32 R82, R98, 0x10000, RZ ;  /* 0x0001000062527824 */ /* 0x000fe400078e00ff */
[C---:B------:R-:W-:Y:S01]  /*8770*/  IMAD R55, R76.reuse, R59, RZ ;  /* 0x0000003b4c377224 */ /* 0x040fe200078e02ff */
[----:B------:R-:W-:Y:S01]  /*8780*/  I2IP.S8.S32.SAT R116, R49, R48, R116 ;  /* 0x0000003031747239 */ /* 0x000fe20000001474 */
[-C--:B------:R-:W-:Y:S01]  /*8790*/  IMAD R54, R3, R80.reuse, R54 ;  /* 0x0000005003367224 */ /* 0x080fe200078e0236 */
[----:B------:R-:W-:Y:S01]  /*87a0*/  SHF.R.S32.HI R82, RZ, 0x18, R82 ;  /* 0x00000018ff527819 */ /* 0x000fe20000011452 */
[----:B------:R-:W-:Y:S01]  /*87b0*/  IMAD R57, R76, R61, RZ ;  /* 0x0000003d4c397224 */ /* 0x000fe200078e02ff */
[----:B------:R-:W-:Y:S01]  /*87c0*/  SHF.R.S32.HI R3, RZ, 0x18, R83 ;  /* 0x00000018ff037819 */ /* 0x000fe20000011453 */
[-C--:B------:R-:W-:Y:S01]  /*87d0*/  IMAD R55, R0, R80.reuse, R55 ;  /* 0x0000005000377224 */ /* 0x080fe200078e0237 */
[----:B------:R-:W-:Y:S01]  /*87e0*/  SHF.R.S32.HI R0, RZ, 0x18, R98 ;  /* 0x00000018ff007819 */ /* 0x000fe20000011462 */
[----:B------:R-:W-:Y:S01]  /*87f0*/  IMAD R56, R81, R80, R56 ;  /* 0x0000005051387224 */ /* 0x000fe200078e0238 */
[----:B------:R-:W-:Y:S01]  /*8800*/  SHF.L.U32 R81, R99, 0x8, RZ ;  /* 0x0000000863517819 */ /* 0x000fe200000006ff */
[----:B------:R-:W-:Y:S01]  /*8810*/  IMAD R58, R76, R62, RZ ;  /* 0x0000003e4c3a7224 */ /* 0x000fe200078e02ff */
[----:B------:R-:W-:Y:S01]  /*8820*/  I2IP.S8.S32.SAT R117, R55, R54, RZ ;  /* 0x0000003637757239 */ /* 0x000fe200000014ff */
[-C--:B------:R-:W-:Y:S01]  /*8830*/  IMAD R57, R82, R80.reuse, R57 ;  /* 0x0000005052397224 */ /* 0x080fe200078e0239 */
[----:B------:R-:W-:Y:S01]  /*8840*/  SHF.L.U32 R82, R99, 0x10, RZ ;  /* 0x0000001063527819 */ /* 0x000fe200000006ff */
[C---:B------:R-:W-:Y:S01]  /*8850*/  IMAD R59, R76.reuse, R63, RZ ;  /* 0x0000003f4c3b7224 */ /* 0x040fe200078e02ff */
[----:B------:R-:W-:Y:S01]  /*8860*/  SHF.R.S32.HI R81, RZ, 0x18, R81 ;  /* 0x00000018ff517819 */ /* 0x000fe20000011451 */
[----:B------:R-:W-:Y:S01]  /*8870*/  IMAD R58, R3, R80, R58 ;  /* 0x00000050033a7224 */ /* 0x000fe200078e023a */
[----:B------:R-:W-:Y:S01]  /*8880*/  PRMT R3, R99, 0x8880, RZ ;  /* 0x0000888063037816 */ /* 0x000fe200000000ff */
[----:B------:R-:W-:Y:S01]  /*8890*/  IMAD R60, R76, R64, RZ ;  /* 0x000000404c3c7224 */ /* 0x000fe200078e02ff */
[----:B------:R-:W-:Y:S01]  /*88a0*/  I2IP.S8.S32.SAT R117, R53, R52, R117 ;  /* 0x0000003435757239 */ /* 0x000fe20000001475 */
[-C--:B------:R-:W-:Y:S01]  /*88b0*/  IMAD R59, R0, R80.reuse, R59 ;  /* 0x00000050003b7224 */ /* 0x080fe200078e023b */
[----:B------:R-:W-:Y:S01]  /*88c0*/  SHF.R.S32.HI R0, RZ, 0x18, R82 ;  /* 0x00000018ff007819 */ /* 0x000fe20000011452 */
[----:B------:R-:W-:Y:S01]  /*88d0*/  IMAD R61, R76, R65, RZ ;  /* 0x000000414c3d7224 */ /* 0x000fe200078e02ff */
[----:B------:R-:W-:Y:S01]  /*88e0*/  SHF.R.S32.HI R82, RZ, 0x18, R99 ;  /* 0x00000018ff527819 */ /* 0x000fe20000011463 */
[----:B------:R-:W-:Y:S01]  /*88f0*/  IMAD R60, R3, R80, R60 ;  /* 0x00000050033c7224 */ /* 0x000fe200078e023c */
[----:B------:R-:W-:Y:S01]  /*8900*/  I2IP.S8.S32.SAT R118, R59, R58, RZ ;  /* 0x0000003a3b767239 */ /* 0x000fe200000014ff */
[----:B------:R-:W-:Y:S01]  /*8910*/  IMAD R61, R0, R80, R61 ;  /* 0x00000050003d7224 */ /* 0x000fe200078e023d */
[----:B------:R-:W-:Y:S01]  /*8920*/  LOP3.LUT R0, R153, UR8, RZ, 0xfc, !PT ;  /* 0x0000000899007c12 */ /* 0x000fe2000f8efcff */
[C---:B------:R-:W-:Y:S01]  /*8930*/  IMAD R62, R76.reuse, R66, RZ ;  /* 0x000000424c3e7224 */ /* 0x040fe200078e02ff */
[----:B------:R-:W-:Y:S01]  /*8940*/  I2IP.S8.S32.SAT R118, R57, R56, R118 ;  /* 0x0000003839767239 */ /* 0x000fe20000001476 */
[----:B------:R-:W-:Y:S01]  /*8950*/  IMAD R63, R76, R67, RZ ;  /* 0x000000434c3f7224 */ /* 0x000fe200078e02ff */
[----:B------:R-:W-:Y:S01]  /*8960*/  IADD3 R3, PT, PT, R0, UR49, RZ ;  /* 0x0000003100037c10 */ /* 0x000fe2000fffe0ff */
[----:B------:R1:W-:Y:S01]  /*8970*/  STS.128 [R0+UR49+0x6200], R84 ;  /* 0x0062005400007988 */ /* 0x0003e20008000c31 */
[-C--:B------:R-:W-:Y:S02]  /*8980*/  IMAD R62, R81, R80.reuse, R62 ;  /* 0x00000050513e7224 */ /* 0x080fe400078e023e */
[----:B------:R-:W-:Y:S01]  /*8990*/  IMAD R63, R82, R80, R63 ;  /* 0x00000050523f7224 */ /* 0x000fe200078e023f */
[-C--:B------:R-:W-:Y:S02]  /*89a0*/  IADD3 R82, PT, PT, R165, R3.reuse, RZ ;  /* 0x00000003a5527210 */ /* 0x080fe40007ffe0ff */
[-C--:B------:R-:W-:Y:S02]  /*89b0*/  IADD3 R81, PT, PT, R164, R3.reuse, RZ ;  /* 0x00000003a4517210 */ /* 0x080fe40007ffe0ff */
[----:B------:R-:W-:Y:S01]  /*89c0*/  IADD3 R83, PT, PT, R170, R3, RZ ;  /* 0x00000003aa537210 */ /* 0x000fe20007ffe0ff */
[----:B------:R1:W-:Y:S01]  /*89d0*/  STS.128 [R82+0x6200], R104 ;  /* 0x0062006852007388 */ /* 0x0003e20000000c00 */
[----:B------:R-:W-:Y:S04]  /*89e0*/  I2IP.S8.S32.SAT R119, R63, R62, RZ ;  /* 0x0000003e3f777239 */ /* 0x000fe800000014ff */
[----:B------:R-:W-:Y:S03]  /*89f0*/  I2IP.S8.S32.SAT R119, R61, R60, R119 ;  /* 0x0000003c3d777239 */ /* 0x000fe60000001477 */
[----:B------:R1:W-:Y:S08]  /*8a00*/  STS.128 [R81+0x6200], R108 ;  /* 0x0062006c51007388 */ /* 0x0003f00000000c00 */
        /* <DEDUP_REMOVED lines=10> */
[----:B------:R-:W-:Y:S02]  /*8ab0*/  UIADD3 UR5, UPT, UPT, UR41, 0x40, URZ ;  /* 0x0000004029057890 */ /* 0x000fe4000fffe0ff */
[----:B------:R-:W-:Y:S02]  /*8ac0*/  UIADD3 UR4, UPT, UPT, UR49, 0x6200, UR8 ;  /* 0x0000620031047890 */ /* 0x000fe4000fffe008 */
[----:B------:R-:W-:Y:S01]  /*8ad0*/  UIADD3.X UR11, UPT, UPT, URZ, UR53, URZ, UP0, !UPT ;  /* 0x00000035ff0b7290 */ /* 0x000fe200087fe4ff */
[----:B------:R-:W-:Y:S01]  /*8ae0*/  UMOV UR6, UR42 ;  /* 0x0000002a00067c82 */ /* 0x000fe20008000000 */
[----:B------:R-:W-:Y:S07]  /*8af0*/  UMOV UR7, UR36 ;  /* 0x0000002400077c82 */ /* 0x000fee0008000000 */
[----:B------:R2:W-:Y:S02]  /*8b00*/  UTMASTG.3D [UR4], [UR10] ;  /* 0x000000040a0073b5 */ /* 0x0005e40008010000 */
[----:B--2---:R0:W-:Y:S02]  /*8b10*/  UTMACMDFLUSH ;  /* 0x00000000000079b7 */ /* 0x0041e40000000000 */
.L_x_124:
[----:B------:R-:W-:Y:S05]  /*8b20*/  BSYNC.RECONVERGENT B0 ;  /* 0x0000000000007941 */ /* 0x000fea0003800200 */
.L_x_123:
[----:B------:R-:W-:Y:S01]  /*8b30*/  UIADD3 UR40, UPT, UPT, UR40, 0x1, URZ ;  /* 0x0000000128287890 */ /* 0x000fe2000fffe0ff */
[----:B------:R-:W-:Y:S01]  /*8b40*/  ISETP.NE.AND P1, PT, R114, RZ, PT ;  /* 0x000000ff7200720c */ /* 0x000fe20003f25270 */
[----:B------:R-:W-:Y:S01]  /*8b50*/  BSSY.RECONVERGENT B0, `(.L_x_125) ;  /* 0x0000007000007945 */ /* 0x000fe20003800200 */
[----:B------:R-:W-:Y:S01]  /*8b60*/  LEA R3, R160, UR49, 0x3 ;  /* 0x00000031a0037c11 */ /* 0x000fe2000f8e18ff */
[----:B------:R-:W-:Y:S04]  /*8b70*/  UISETP.NE.AND UP0, UPT, UR40, 0x2, UPT ;  /* 0x000000022800788c */ /* 0x000fe8000bf05270 */
[----:B------:R-:W-:Y:S06]  /*8b80*/  USEL UR40, UR40, URZ, UP0 ;  /* 0x000000ff28287287 */ /* 0x000fec0008000000 */
[----:B-1----:R-:W-:Y:S01]  /*8b90*/  @P1 SHF.L.U32 R0, R159, 0x1f, RZ ;  /* 0x0000001f9f001819 */ /* 0x002fe200000006ff */
[----:B------:R-:W-:Y:S05]  /*8ba0*/  @P0 BRA `(.L_x_126) ;  /* 0x0000000000040947 */ /* 0x000fea0003800000 */
[----:B------:R-:W-:Y:S04]  /*8bb0*/  DEPBAR.LE SB0, 0x1 ;  /* 0x000080400000791a */ /* 0x000fe80000000000 */
.L_x_126:
[----:B------:R-:W-:Y:S05]  /*8bc0*/  BSYNC.RECONVERGENT B0 ;  /* 0x0000000000007941 */ /* 0x000fea0003800200 */
.L_x_125:
[----:B------:R-:W-:Y:S06]  /*8bd0*/  BAR.SYNC.DEFER_BLOCKING 0x1, 0x80 ;  /* 0x0042000000007b1d */ /* 0x000fec0000010000 */
[----:B------:R-:W1:Y:S01]  /*8be0*/  @P1 SYNCS.PHASECHK.TRANS64.TRYWAIT P0, [R3+URZ+0x60], R0 ;  /* 0x00006000030015a7 */ /* 0x000e6200080011ff */
[----:B------:R-:W-:Y:S01]  /*8bf0*/  BSSY B1, `(.L_x_127) ;  /* 0x0000024000017945 */ /* 0x000fe20003800000 */
[----:B-1----:R-:W-:Y:S03]  /*8c00*/  @P1 SEL R112, RZ, 0x1, !P0 ;  /* 0x00000001ff701807 */ /* 0x002fe60004000000 */
        /* <DEDUP_REMOVED lines=11> */
[----:B------:R-:W1:Y:S02]  /*8cc0*/  SYNCS.PHASECHK.TRANS64.TRYWAIT P0, [R3+URZ+0x60], R8 ;  /* 0x00006008030075a7 */ /* 0x000e6400080011ff */
[----:B-1----:R-:W-:Y:S05]  /*8cd0*/  @!P0 BRA `(.L_x_131) ;  /* 0x0000002000b48947 */ /* 0x002fea0003800000 */
.L_x_130:
[----:B------:R-:W-:Y:S05]  /*8ce0*/  BSYNC B0 ;  /* 0x0000000000007941 */ /* 0x000fea0003800000 */
.L_x_129:
[----:B------:R-:W-:Y:S01]  /*8cf0*/  ISETP.NE.AND P0, PT, R113, RZ, PT ;  /* 0x000000ff7100720c */ /* 0x000fe20003f05270 */
[----:B-1----:R-:W-:Y:S02]  /*8d00*/  VIADD R8, R3, 0x78 ;  /* 0x0000007803087836 */ /* 0x002fe40000000000 */
[----:B------:R-:W-:Y:S02]  /*8d10*/  IMAD.U32 R3, RZ, RZ, UR37 ;  /* 0x00000025ff037e24 */ /* 0x000fe4000f8e00ff */
[----:B------:R-:W-:Y:S03]  /*8d20*/  VIADD R160, R160, 0x1 ;  /* 0x00000001a0a07836 */ /* 0x000fe60000000000 */
[----:B------:R-:W-:Y:S05]  /*8d30*/  PRMT R3, R3, 0x654, R8 ;  /* 0x0000065403037816 */ /* 0x000fea0000000008 */
[----:B------:R1:W2:Y:S04]  /*8d40*/  @P0 LDS.128 R100, [R0+UR49+0x200] ;  /* 0x0002003100640984 */ /* 0x0002a80008000c00 */
[----:B------:R3:W4:Y:S04]  /*8d50*/  @P0 LDS.128 R88, [R6+0x200] ;  /* 0x0002000006580984 */ /* 0x0007280000000c00 */
[----:B------:R3:W2:Y:S04]  /*8d60*/  @P0 LDS.128 R92, [R5+0x200] ;  /* 0x00020000055c0984 */ /* 0x0006a80000000c00 */
[----:B------:R3:W2:Y:S01]  /*8d70*/  @P0 LDS.128 R96, [R4+0x200] ;  /* 0x0002000004600984 */ /* 0x0006a20000000c00 */
        /* <DEDUP_REMOVED lines=8> */
[----:B-1----:R-:W-:Y:S04]  /*8e00*/  SEL R0, RZ, 0x1, P0 ;  /* 0x00000001ff007807 */ /* 0x002fe80000000000 */
[----:B------:R-:W-:Y:S01]  /*8e10*/  LOP3.LUT R159, R159, R0, RZ, 0x3c, !PT ;  /* 0x000000009f9f7212 */ /* 0x000fe200078e3cff */
[----:B-----5:R3:W-:Y:S06]  /*8e20*/  SYNCS.ARRIVE.TRANS64.RED.A1T0 RZ, [R3+URZ], RZ ;  /* 0x000000ff03ff79a7 */ /* 0x0207ec00081004ff */
.L_x_128:
[----:B------:R-:W-:Y:S05]  /*8e30*/  BSYNC B1 ;  /* 0x0000000000017941 */ /* 0x000fea0003800000 */
.L_x_127:
[----:B---3--:R-:W-:Y:S05]  /*8e40*/  VIADD R3, R78, 0x80 ;  /* 0x000000804e037836 */ /* 0x008fea0000000000 */
[----:B------:R-:W-:Y:S04]  /*8e50*/  SHF.R.U32.HI R3, RZ, 0x15, R3 ;  /* 0x00000015ff037819 */ /* 0x000fe80000011603 */
[----:B------:R-:W-:Y:S11]  /*8e60*/  LOP3.LUT P0, RZ, R3, 0x3, R154, 0x48, !PT ;  /* 0x0000000303ff7812 */ /* 0x000ff6000780489a */
[----:B------:R-:W-:Y:S02]  /*8e70*/  @!UPT UIADD3 URZ, UPT, UPT, URZ, URZ, URZ ;  /* 0x000000fffffff290 */ /* 0x000fe4000fffe0ff */
[----:B------:R-:W-:Y:S05]  /*8e80*/  @!P0 BRA `(.L_x_132) ;  /* 0x0000000000408947 */ /* 0x000fea0003800000 */
[----:B------:R-:W1:Y:S01]  /*8e90*/  LDCU.64 UR8, c[0x4][0x78] ;  /* 0x01000f00ff0877ac */ /* 0x000e620008000a00 */
[----:B------:R-:W-:Y:S01]  /*8ea0*/  MOV R15, 0x0 ;  /* 0x00000000000f7802 */ /* 0x000fe20000000f00 */
[----:B------:R-:W-:Y:S02]  /*8eb0*/  HFMA2 R12, -RZ, RZ, 0, 5.9604644775390625e-08 ;  /* 0x00000001ff0c7431 */ /* 0x000fe400000001ff */
[----:B------:R-:W-:Y:S02]  /*8ec0*/  IMAD.MOV.U32 R8, RZ, RZ, 0x192 ;  /* 0x00000192ff087424 */ /* 0x000fe400078e00ff */
[----:B------:R-:W-:Y:S01]  /*8ed0*/  IMAD.MOV.U32 R13, RZ, RZ, RZ ;  /* 0x000000ffff0d7224 */ /* 0x000fe200078e00ff */
[----:B------:R-:W3:Y:S01]  /*8ee0*/  LDCU.64 UR6, c[0x4][0x80] ;  /* 0x01001000ff0677ac */ /* 0x000ee20008000a00 */
[----:B------:R-:W2:Y:S01]  /*8ef0*/  LDC.64 R14, c[0x4][R15] ;  /* 0x010000000f0e7b82 */ /* 0x000ea20000000a00 */
[----:B------:R-:W5:Y:S01]  /*8f00*/  LDCU.64 UR4, c[0x4][0x18] ;  /* 0x01000300ff0477ac */ /* 0x000f620008000a00 */
[----:B-1----:R-:W-:Y:S01]  /*8f10*/  MOV R5, UR9 ;  /* 0x0000000900057c02 */ /* 0x002fe20008000f00 */
[----:B------:R-:W-:Y:S01]  /*8f20*/  IMAD.U32 R4, RZ, RZ, UR8 ;  /* 0x00000008ff047e24 */ /* 0x000fe2000f8e00ff */
[----:B---3--:R-:W-:Y:S01]  /*8f30*/  MOV R7, UR7 ;  /* 0x0000000700077c02 */ /* 0x008fe20008000f00 */
[----:B------:R-:W-:Y:S01]  /*8f40*/  IMAD.U32 R6, RZ, RZ, UR6 ;  /* 0x00000006ff067e24 */ /* 0x000fe2000f8e00ff */
[----:B-----5:R-:W-:Y:S01]  /*8f50*/  MOV R11, UR5 ;  /* 0x00000005000b7c02 */ /* 0x020fe20008000f00 */
[----:B------:R-:W-:Y:S02]  /*8f60*/  IMAD.U32 R10, RZ, RZ, UR4 ;  /* 0x00000004ff0a7e24 */ /* 0x000fe4000f8e00ff */
[----:B------:R-:W-:Y:S07]  /*8f70*/  LEPC R20, `(.L_x_132) ;  /* 0x000000001014794e */ /* 0x000fee0000000000 */
[----:B--2-4-:R-:W-:Y:S05]  /*8f80*/  CALL.ABS.NOINC R14 ;  /* 0x000000000e007343 */ /* 0x014fea0003c00000 */
.L_x_132:
[----:B------:R-:W-:Y:S01]  /*8f90*/  ISETP.NE.AND P0, PT, R166, RZ, PT ;  /* 0x000000ffa600720c */ /* 0x000fe20003f05270 */
[----:B------:R-:W-:Y:S05]  /*8fa0*/  WARPSYNC.ALL ;  /* 0x0000000000007948 */ /* 0x000fea0003800000 */
[----:B------:R-:W-:Y:S01]  /*8fb0*/  R2UR UR4, R78 ;  /* 0x000000004e0472ca */ /* 0x000fe200000e0000 */
[----:B--2---:R-:W-:Y:S01]  /*8fc0*/  IMAD.SHL.U32 R141, R101, 0x100, RZ ;  /* 0x00000100658d7824 */ /* 0x004fe200078e00ff */
[C---:B------:R-:W-:Y:S01]  /*8fd0*/  SHF.L.U32 R0, R100.reuse, 0x10, RZ ;  /* 0x0000001064007819 */ /* 0x040fe200000006ff */
[----:B------:R-:W-:Y:S01]  /*8fe0*/  USHF.L.U32 UR8, UR40, 0xd, URZ ;  /* 0x0000000d28087899 */ /* 0x000fe200080006ff */
[C---:B------:R-:W-:Y:S01]  /*8ff0*/  PRMT R3, R100.reuse, 0x8880, RZ ;  /* 0x0000888064037816 */ /* 0x040fe200000000ff */
[----:B------:R-:W-:Y:S01]  /*9000*/  IMAD.SHL.U32 R135, R103, 0x100, RZ ;  /* 0x0000010067877824 */ /* 0x000fe200078e00ff */
[----:B------:R-:W-:Y:S01]  /*9010*/  SHF.R.S32.HI R0, RZ, 0x18, R0 ;  /* 0x00000018ff007819 */ /* 0x000fe20000011400 */
[----:B----4-:R-:W-:Y:S01]  /*9020*/  IMAD.SHL.U32 R129, R89, 0x100, RZ ;  /* 0x0000010059817824 */ /* 0x010fe200078e00ff */
[----:B------:R-:W-:Y:S01]  /*9030*/  SHF.L.U32 R81, R100, 0x8, RZ ;  /* 0x0000000864517819 */ /* 0x000fe200000006ff */
[----:B------:R-:W-:Y:S01]  /*9040*/  IMAD.SHL.U32 R123, R91, 0x100, RZ ;  /* 0x000001005b7b7824 */ /* 0x000fe200078e00ff */
[----:B------:R-:W-:Y:S01]  /*9050*/  SHF.R.S32.HI R82, RZ, 0x18, R100 ;  /* 0x00000018ff527819 */ /* 0x000fe20000011464 */
[----:B------:R-:W-:Y:S01]  /*9060*/  IMAD.SHL.U32 R117, R93, 0x100, RZ ;  /* 0x000001005d757824 */ /* 0x000fe200078e00ff */
[----:B------:R-:W-:Y:S01]  /*9070*/  SHF.R.S32.HI R81, RZ, 0x18, R81 ;  /* 0x00000018ff517819 */ /* 0x000fe20000011451 */
[----:B------:R-:W-:Y:S01]  /*9080*/  IMAD.SHL.U32 R111, R95, 0x100, RZ ;  /* 0x000001005f6f7824 */ /* 0x000fe200078e00ff */
[----:B------:R-:W-:Y:S01]  /*9090*/  PRMT R143, R101, 0x8880, RZ ;  /* 0x00008880658f7816 */ /* 0x000fe200000000ff */
[----:B------:R-:W-:Y:S01]  /*90a0*/  IMAD.SHL.U32 R105, R97, 0x100, RZ ;  /* 0x0000010061697824 */ /* 0x000fe200078e00ff */
[----:B------:R-:W-:Y:S01]  /*90b0*/  SHF.L.U32 R142, R101, 0x10, RZ ;  /* 0x00000010658e7819 */ /* 0x000fe200000006ff */
[----:B------:R-:W-:Y:S01]  /*90c0*/  VIADD R168, R168, 0xd0 ;  /* 0x000000d0a8a87836 */ /* 0x000fe20000000000 */
[----:B------:R-:W-:Y:S01]  /*90d0*/  PRMT R140, R102, 0x8880, RZ ;  /* 0x00008880668c7816 */ /* 0x000fe200000000ff */
[----:B------:R-:W1:Y:S01]  /*90e0*/  LDTM.x64 R4, tmem[UR4+0x80] ;  /* 0x00008004000479ee */ /* 0x000e620008340000 */
[----:B------:R-:W-:Y:S01]  /*90f0*/  NOP ;  /* 0x0000000000007918 */ /* 0x000fe20000000000 */
[----:B------:R-:W-:Y:S01]  /*9100*/  SHF.L.U32 R130, R89, 0x10, RZ ;  /* 0x0000001059827819 */ /* 0x000fe200000006ff */
[----:B------:R-:W-:Y:S01]  /*9110*/  UIADD3 UR54, UPT, UPT, UR40, 0x1, URZ ;  /* 0x0000000128367890 */ /* 0x000fe2000fffe0ff */
[----:B------:R-:W-:Y:S01]  /*9120*/  LOP3.LUT R168, R168, 0xfefffff8, RZ, 0xc0, !PT ;  /* 0xfefffff8a8a87812 */ /* 0x000fe200078ec0ff */
[----:B------:R-:W-:Y:S01]  /*9130*/  BSSY.RECONVERGENT B0, `(.L_x_133) ;  /* 0x0000119000007945 */ /* 0x000fe20003800200 */
[----:B------:R-:W-:Y:S02]  /*9140*/  SHF.L.U32 R100, R99, 0x10, RZ ;  /* 0x0000001063647819 */ /* 0x000fe400000006ff */
[----:B-1----:R1:W-:Y:S01]  /*9150*/  SYNCS.ARRIVE.TRANS64.RED.A1T0 RZ, [R168+URZ], RZ ;  /* 0x000000ffa8ff79a7 */ /* 0x0023e200081004ff */
[----:B------:R-:W-:Y:S02]  /*9160*/  SHF.R.S32.HI R83, RZ, 0x18, R101 ;  /* 0x00000018ff537819 */ /* 0x000fe40000011465 */
[----:B------:R-:W-:Y:S02]  /*9170*/  SHF.L.U32 R139, R102, 0x10, RZ ;  /* 0x00000010668b7819 */ /* 0x000fe400000006ff */
[C---:B------:R-:W-:Y:S02]  /*9180*/  PRMT R137, R103.reuse, 0x8880, RZ ;  /* 0x0000888067897816 */ /* 0x040fe400000000ff */
[----:B------:R-:W-:Y:S02]  /*9190*/  SHF.R.S32.HI R84, RZ, 0x18, R102 ;  /* 0x00000018ff547819 */ /* 0x000fe40000011466 */
[----:B------:R-:W-:Y:S02]  /*91a0*/  SHF.L.U32 R136, R103, 0x10, RZ ;  /* 0x0000001067887819 */ /* 0x000fe400000006ff */
[C---:B------:R-:W-:Y:S02]  /*91b0*/  PRMT R134, R88.reuse, 0x8880, RZ ;  /* 0x0000888058867816 */ /* 0x040fe400000000ff */
[----:B------:R-:W-:Y:S02]  /*91c0*/  SHF.R.S32.HI R85, RZ, 0x18, R103 ;  /* 0x00000018ff557819 */ /* 0x000fe40000011467 */
[----:B------:R-:W-:Y:S01]  /*91d0*/  SHF.L.U32 R133, R88, 0x10, RZ ;  /* 0x0000001058857819 */ /* 0x000fe200000006ff */
[C---:B------:R-:W-:Y:S01]  /*91e0*/  IMAD R4, R76.reuse, R4, RZ ;  /* 0x000000044c047224 */ /* 0x040fe200078e02ff */
[----:B------:R-:W-:Y:S01]  /*91f0*/  PRMT R131, R89, 0x8880, RZ ;  /* 0x0000888059837816 */ /* 0x000fe200000000ff */
[----:B------:R-:W-:Y:S01]  /*9200*/  IMAD R5, R76, R5, RZ ;  /* 0x000000054c057224 */ /* 0x000fe200078e02ff */
[----:B------:R-:W-:Y:S01]  /*9210*/  SHF.R.S32.HI R86, RZ, 0x18, R88 ;  /* 0x00000018ff567819 */ /* 0x000fe20000011458 */
[-C--:B------:R-:W-:Y:S01]  /*9220*/  IMAD R4, R3, R80.reuse, R4 ;  /* 0x0000005003047224 */ /* 0x080fe200078e0204 */
[----:B------:R-:W-:Y:S01]  /*9230*/  PRMT R128, R90, 0x8880, RZ ;  /* 0x000088805a807816 */ /* 0x000fe200000000ff */
[----:B------:R-:W-:Y:S01]  /*9240*/  IMAD R5, R0, R80, R5 ;  /* 0x0000005000057224 */ /* 0x000fe200078e0205 */
[----:B------:R-:W-:Y:S01]  /*9250*/  SHF.R.S32.HI R87, RZ, 0x18, R89 ;  /* 0x00000018ff577819 */ /* 0x000fe20000011459 */
[----:B------:R-:W-:Y:S01]  /*9260*/  IMAD R0, R76, R16, RZ ;  /* 0x000000104c007224 */ /* 0x000fe200078e02ff */
[----:B------:R-:W-:Y:S01]  /*9270*/  SHF.L.U32 R127, R90, 0x10, RZ ;  /* 0x000000105a7f7819 */ /* 0x000fe200000006ff */
[C---:B------:R-:W-:Y:S01]  /*9280*/  IMAD R16, R76.reuse, R20, RZ ;  /* 0x000000144c107224 */ /* 0x040fe200078e02ff */
[C---:B------:R-:W-:Y:S01]  /*9290*/  PRMT R125, R91.reuse, 0x8880, RZ ;  /* 0x000088805b7d7816 */ /* 0x040fe200000000ff */
[C---:B------:R-:W-:Y:S01]  /*92a0*/  IMAD R6, R76.reuse, R6, RZ ;  /* 0x000000064c067224 */ /* 0x040fe200078e02ff */
[----:B------:R-:W-:Y:S01]  /*92b0*/  SHF.L.U32 R124, R91, 0x10, RZ ;  /* 0x000000105b7c7819 */ /* 0x000fe200000006ff */
[----:B------:R-:W-:Y:S01]  /*92c0*/  IMAD R20, R76, R24, RZ ;  /* 0x000000184c147224 */ /* 0x000fe200078e02ff */
[----:B------:R-:W-:Y:S01]  /*92d0*/  PRMT R122, R92, 0x8880, RZ ;  /* 0x000088805c7a7816 */ /* 0x000fe200000000ff */
[C---:B------:R-:W-:Y:S01]  /*92e0*/  IMAD R24, R76.reuse, R28, RZ ;  /* 0x0000001c4c187224 */ /* 0x040fe200078e02ff */
        /* <DEDUP_REMOVED lines=31> */
[----:B------:R-:W-:Y:S01]  /*94e0*/  IMAD R52, R76, R56, RZ ;  /* 0x000000384c347224 */ /* 0x000fe200078e02ff */
[----:B------:R-:W-:Y:S01]  /*94f0*/  SHF.R.S32.HI R95, RZ, 0x18, R97 ;  /* 0x00000018ff5f7819 */ /* 0x000fe20000011461 */
[----:B------:R-:W-:Y:S01]  /*9500*/  IMAD.MOV.U32 R81, RZ, RZ, R143 ;  /* 0x000000ffff517224 */ /* 0x000fe200078e008f */
[----:B------:R-:W-:Y:S01]  /*9510*/  SHF.L.U32 R103, R98, 0x10, RZ ;  /* 0x0000001062677819 */ /* 0x000fe200000006ff */
[C---:B------:R-:W-:Y:S01]  /*9520*/  IMAD R8, R76.reuse, R8, RZ ;  /* 0x000000084c087224 */ /* 0x040fe200078e02ff */
[----:B------:R-:W-:Y:S01]  /*9530*/  PRMT R101, R99, 0x8880, RZ ;  /* 0x0000888063657816 */ /* 0x000fe200000000ff */
[C---:B------:R-:W-:Y:S01]  /*9540*/  IMAD R37, R76.reuse, R41, RZ ;  /* 0x000000294c257224 */ /* 0x040fe200078e02ff */
[----:B------:R-:W-:Y:S01]  /*9550*/  SHF.R.S32.HI R97, RZ, 0x18, R99 ;  /* 0x00000018ff617819 */ /* 0x000fe20000011463 */
[----:B------:R-:W-:Y:S01]  /*9560*/  IMAD R56, R76, R60, RZ ;  /* 0x0000003c4c387224 */ /* 0x000fe200078e02ff */
[----:B------:R-:W-:Y:S01]  /*9570*/  SHF.L.U32 R138, R102, 0x8, RZ ;  /* 0x00000008668a7819 */ /* 0x000fe200000006ff */
[----:B------:R-:W-:Y:S01]  /*9580*/  IMAD R41, R76, R45, RZ ;  /* 0x0000002d4c297224 */ /* 0x000fe200078e02ff */
[----:B------:R-:W-:Y:S01]  /*9590*/  SHF.L.U32 R132, R88, 0x8, RZ ;  /* 0x0000000858847819 */ /* 0x000fe200000006ff */
[C---:B------:R-:W-:Y:S01]  /*95a0*/  IMAD R60, R76.reuse, R64, RZ ;  /* 0x000000404c3c7224 */ /* 0x040fe200078e02ff */
[----:B------:R-:W-:Y:S01]  /*95b0*/  I2IP.S8.S32.SAT R64, R7, R6, RZ ;  /* 0x0000000607407239 */ /* 0x000fe200000014ff */
[C---:B------:R-:W-:Y:S01]  /*95c0*/  IMAD R9, R76.reuse, R9, RZ ;  /* 0x000000094c097224 */ /* 0x040fe200078e02ff */
[----:B------:R-:W-:Y:S01]  /*95d0*/  SHF.R.S32.HI R7, RZ, 0x18, R141 ;  /* 0x00000018ff077819 */ /* 0x000fe2000001148d */
[C---:B------:R-:W-:Y:S01]  /*95e0*/  IMAD R45, R76.reuse, R49, RZ ;  /* 0x000000314c2d7224 */ /* 0x040fe200078e02ff */
[----:B------:R-:W-:Y:S01]  /*95f0*/  SHF.R.S32.HI R6, RZ, 0x18, R139 ;  /* 0x00000018ff067819 */ /* 0x000fe2000001148b */
[C---:B------:R-:W-:Y:S01]  /*9600*/  IMAD R49, R76.reuse, R53, RZ ;  /* 0x000000354c317224 */ /* 0x040fe200078e02ff */
[----:B------:R-:W-:Y:S01]  /*9610*/  SHF.R.S32.HI R88, RZ, 0x18, R90 ;  /* 0x00000018ff587819 */ /* 0x000fe2000001145a */
[----:B------:R-:W-:Y:S01]  /*9620*/  IMAD R10, R76, R10, RZ ;  /* 0x0000000a4c0a7224 */ /* 0x000fe200078e02ff */
[----:B------:R-:W-:Y:S01]  /*9630*/  SHF.L.U32 R126, R90, 0x8, RZ ;  /* 0x000000085a7e7819 */ /* 0x000fe200000006ff */
[C---:B------:R-:W-:Y:S01]  /*9640*/  IMAD R53, R76.reuse, R57, RZ ;  /* 0x000000394c357224 */ /* 0x040fe200078e02ff */
[----:B------:R-:W-:Y:S01]  /*9650*/  SHF.R.S32.HI R90, RZ, 0x18, R92 ;  /* 0x00000018ff5a7819 */ /* 0x000fe2000001145c */
[----:B------:R-:W-:Y:S01]  /*9660*/  IMAD R8, R81, R80, R8 ;  /* 0x0000005051087224 */ /* 0x000fe200078e0208 */
[----:B------:R-:W-:Y:S01]  /*9670*/  SHF.R.S32.HI R81, RZ, 0x18, R138 ;  /* 0x00000018ff517819 */ /* 0x000fe2000001148a */
[----:B------:R-:W-:Y:S01]  /*9680*/  IMAD R57, R76, R61, RZ ;  /* 0x0000003d4c397224 */ /* 0x000fe200078e02ff */
[----:B------:R-:W-:Y:S01]  /*9690*/  SHF.L.U32 R120, R92, 0x8, RZ ;  /* 0x000000085c787819 */ /* 0x000fe200000006ff */
[C---:B------:R-:W-:Y:S01]  /*96a0*/  IMAD R11, R76.reuse, R11, RZ ;  /* 0x0000000b4c0b7224 */ /* 0x040fe200078e02ff */
[----:B------:R-:W-:Y:S01]  /*96b0*/  SHF.R.S32.HI R92, RZ, 0x18, R94 ;  /* 0x00000018ff5c7819 */ /* 0x000fe2000001145e */
[----:B------:R-:W-:Y:S01]  /*96c0*/  IMAD R61, R76, R65, RZ ;  /* 0x000000414c3d7224 */ /* 0x000fe200078e02ff */
[----:B------:R-:W-:Y:S01]  /*96d0*/  MOV R65, R140 ;  /* 0x0000008c00417202 */ /* 0x000fe20000000f00 */
[----:B------:R-:W-:Y:S01]  /*96e0*/  IMAD R9, R82, R80, R9 ;  /* 0x0000005052097224 */ /* 0x000fe200078e0209 */
[----:B------:R-:W-:Y:S01]  /*96f0*/  I2IP.S8.S32.SAT R140, R5, R4, R64 ;  /* 0x00000004058c7239 */ /* 0x000fe20000001440 */
[C---:B------:R-:W-:Y:S01]  /*9700*/  IMAD R12, R76.reuse, R12, RZ ;  /* 0x0000000c4c0c7224 */ /* 0x040fe200078e02ff */
[----:B------:R-:W-:Y:S01]  /*9710*/  SHF.R.S32.HI R4, RZ, 0x18, R136 ;  /* 0x00000018ff047819 */ /* 0x000fe20000011488 */
[-C--:B------:R-:W-:Y:S01]  /*9720*/  IMAD R10, R7, R80.reuse, R10 ;  /* 0x00000050070a7224 */ /* 0x080fe200078e020a */
[----:B------:R-:W-:Y:S01]  /*9730*/  MOV R7, R137 ;  /* 0x0000008900077202 */ /* 0x000fe20000000f00 */
[----:B------:R-:W-:Y:S01]  /*9740*/  IMAD R13, R76, R13, RZ ;  /* 0x0000000d4c0d7224 */ /* 0x000fe200078e02ff */
[----:B------:R-:W-:Y:S01]  /*9750*/  SHF.R.S32.HI R5, RZ, 0x18, R135 ;  /* 0x00000018ff057819 */ /* 0x000fe20000011487 */
[----:B------:R-:W-:Y:S01]  /*9760*/  IMAD R11, R83, R80, R11 ;  /* 0x00000050530b7224 */ /* 0x000fe200078e020b */
[----:B------:R-:W-:Y:S01]  /*9770*/  SHF.L.U32 R114, R94, 0x8, RZ ;  /* 0x000000085e727819 */ /* 0x000fe200000006ff */
[C---:B------:R-:W-:Y:S01]  /*9780*/  IMAD R14, R76.reuse, R14, RZ ;  /* 0x0000000e4c0e7224 */ /* 0x040fe200078e02ff */
[----:B------:R-:W-:Y:S01]  /*9790*/  SHF.R.S32.HI R94, RZ, 0x18, R96 ;  /* 0x00000018ff5e7819 */ /* 0x000fe20000011460 */
[----:B------:R-:W-:Y:S01]  /*97a0*/  IMAD R12, R65, R80, R12 ;  /* 0x00000050410c7224 */ /* 0x000fe200078e020c */
[----:B------:R-:W-:Y:S01]  /*97b0*/  I2IP.S8.S32.SAT R10, R11, R10, RZ ;  /* 0x0000000a0b0a7239 */ /* 0x000fe200000014ff */
[----:B------:R-:W-:Y:S01]  /*97c0*/  IMAD R15, R76, R15, RZ ;  /* 0x0000000f4c0f7224 */ /* 0x000fe200078e02ff */
[----:B------:R-:W-:Y:S01]  /*97d0*/  SHF.R.S32.HI R11, RZ, 0x18, R132 ;  /* 0x00000018ff0b7819 */ /* 0x000fe20000011484 */
[----:B------:R-:W-:Y:S01]  /*97e0*/  IMAD R13, R6, R80, R13 ;  /* 0x00000050060d7224 */ /* 0x000fe200078e020d */
[----:B------:R-:W-:Y:S01]  /*97f0*/  I2IP.S8.S32.SAT R141, R9, R8, R10 ;  /* 0x00000008098d7239 */ /* 0x000fe2000000140a */
[-C--:B------:R-:W-:Y:S01]  /*9800*/  IMAD R14, R81, R80.reuse, R14 ;  /* 0x00000050510e7224 */ /* 0x080fe200078e020e */
[----:B------:R-:W-:Y:S01]  /*9810*/  SHF.L.U32 R108, R96, 0x8, RZ ;  /* 0x00000008606c7819 */ /* 0x000fe200000006ff */
[----:B------:R-:W-:Y:S01]  /*9820*/  IMAD R15, R84, R80, R15 ;  /* 0x00000050540f7224 */ /* 0x000fe200078e020f */
[----:B------:R-:W-:Y:S01]  /*9830*/  SHF.R.S32.HI R96, RZ, 0x18, R98 ;  /* 0x00000018ff607819 */ /* 0x000fe20000011462 */
[----:B------:R-:W-:Y:S01]  /*9840*/  IMAD R18, R76, R18, RZ ;  /* 0x000000124c127224 */ /* 0x000fe200078e02ff */
[----:B------:R-:W-:Y:S01]  /*9850*/  SHF.L.U32 R102, R98, 0x8, RZ ;  /* 0x0000000862667819 */ /* 0x000fe200000006ff */
[----:B------:R-:W-:Y:S01]  /*9860*/  IMAD R0, R7, R80, R0 ;  /* 0x0000005007007224 */ /* 0x000fe200078e0200 */
[----:B------:R-:W-:Y:S01]  /*9870*/  I2IP.S8.S32.SAT R14, R15, R14, RZ ;  /* 0x0000000e0f0e7239 */ /* 0x000fe200000014ff */
[----:B------:R-:W-:Y:S01]  /*9880*/  IMAD R19, R76, R19, RZ ;  /* 0x000000134c137224 */ /* 0x000fe200078e02ff */
[----:B------:R-:W-:Y:S01]  /*9890*/  MOV R7, R134 ;  /* 0x0000008600077202 */ /* 0x000fe20000000f00 */
[----:B------:R-:W-:Y:S01]  /*98a0*/  IMAD R3, R4, R80, R3 ;  /* 0x0000005004037224 */ /* 0x000fe200078e0203 */
[----:B------:R-:W-:Y:S01]  /*98b0*/  I2IP.S8.S32.SAT R142, R13, R12, R14 ;  /* 0x0000000c0d8e7239 */ /* 0x000fe2000000140e */
[-C--:B------:R-:W-:Y:S01]  /*98c0*/  IMAD R18, R5, R80.reuse, R18 ;  /* 0x0000005005127224 */ /* 0x080fe200078e0212 */
[----:B------:R-:W-:Y:S01]  /*98d0*/  SHF.R.S32.HI R4, RZ, 0x18, R133 ;  /* 0x00000018ff047819 */ /* 0x000fe20000011485 */
[----:B------:R-:W-:Y:S01]  /*98e0*/  IMAD R19, R85, R80, R19 ;  /* 0x0000005055137224 */ /* 0x000fe200078e0213 */
[----:B------:R-:W-:Y:S01]  /*98f0*/  MOV R5, R131 ;  /* 0x0000008300057202 */ /* 0x000fe20000000f00 */
[C---:B------:R-:W-:Y:S01]  /*9900*/  IMAD R22, R76.reuse, R22, RZ ;  /* 0x000000164c167224 */ /* 0x040fe200078e02ff */
[----:B------:R-:W-:Y:S01]  /*9910*/  SHF.L.U32 R98, R99, 0x8, RZ ;  /* 0x0000000863627819 */ /* 0x000fe200000006ff */
[----:B------:R-:W-:Y:S01]  /*9920*/  IMAD R16, R7, R80, R16 ;  /* 0x0000005007107224 */ /* 0x000fe200078e0210 */
[----:B------:R-:W-:Y:S01]  /*9930*/  I2IP.S8.S32.SAT R18, R19, R18, RZ ;  /* 0x0000001213127239 */ /* 0x000fe200000014ff */
[----:B------:R-:W-:Y:S01]  /*9940*/  IMAD R23, R76, R23, RZ ;  /* 0x000000174c177224 */ /* 0x000fe200078e02ff */
[----:B------:R-:W-:Y:S01]  /*9950*/  SHF.R.S32.HI R7, RZ, 0x18, R126 ;  /* 0x00000018ff077819 */ /* 0x000fe2000001147e */
[----:B------:R-:W-:Y:S01]  /*9960*/  IMAD R17, R4, R80, R17 ;  /* 0x0000005004117224 */ /* 0x000fe200078e0211 */
[----:B------:R-:W-:Y:S01]  /*9970*/  I2IP.S8.S32.SAT R143, R3, R0, R18 ;  /* 0x00000000038f7239 */ /* 0x000fe20000001412 */
[-C--:B------:R-:W-:Y:S01]  /*9980*/  IMAD R22, R11, R80.reuse, R22 ;  /* 0x000000500b167224 */ /* 0x080fe200078e0216 */
[----:B------:R-:W-:Y:S01]  /*9990*/  SHF.R.S32.HI R4, RZ, 0x18, R130 ;  /* 0x00000018ff047819 */ /* 0x000fe20000011482 */
[----:B------:R-:W-:Y:S01]  /*99a0*/  IMAD R23, R86, R80, R23 ;  /* 0x0000005056177224 */ /* 0x000fe200078e0217 */
        /* <DEDUP_REMOVED lines=8> */
[----:B------:R-:W-:Y:S02]  /*9a30*/  IMAD.MOV.U32 R5, RZ, RZ, R128 ;  /* 0x000000ffff057224 */ /* 0x000fe400078e0080 */
[-C--:B------:R-:W-:Y:S01]  /*9a40*/  IMAD R26, R3, R80.reuse, R26 ;  /* 0x00000050031a7224 */ /* 0x080fe200078e021a */
[----:B------:R-:W-:Y:S01]  /*9a50*/  MOV R3, R125 ;  /* 0x0000007d00037202 */ /* 0x000fe20000000f00 */
[----:B------:R-:W-:Y:S02]  /*9a60*/  IMAD R27, R87, R80, R27 ;  /* 0x00000050571b7224 */ /* 0x000fe400078e021b */
[C---:B------:R-:W-:Y:S02]  /*9a70*/  IMAD R30, R76.reuse, R30, RZ ;  /* 0x0000001e4c1e7224 */ /* 0x040fe400078e02ff */
        /* <DEDUP_REMOVED lines=10> */
[C---:B------:R-:W-:Y:S02]  /*9b20*/  IMAD R34, R76.reuse, R34, RZ ;  /* 0x000000224c227224 */ /* 0x040fe400078e02ff */
        /* <DEDUP_REMOVED lines=8> */
[-C--:B------:R-:W-:Y:S01]  /*9bb0*/  IMAD R35, R89, R80.reuse, R35 ;  /* 0x0000005059237224 */ /* 0x080fe200078e0223 */
[----:B------:R-:W-:Y:S01]  /*9bc0*/  MOV R5, R119 ;  /* 0x0000007700057202 */ /* 0x000fe20000000f00 */
[----:B------:R-:W-:Y:S01]  /*9bd0*/  IMAD R32, R3, R80, R32 ;  /* 0x0000005003207224 */ /* 0x000fe200078e0220 */
[----:B------:R-:W-:Y:S01]  /*9be0*/  SHF.R.S32.HI R3, RZ, 0x18, R120 ;  /* 0x00000018ff037819 */ /* 0x000fe20000011478 */
[C---:B------:R-:W-:Y:S01]  /*9bf0*/  IMAD R38, R76.reuse, R38, RZ ;  /* 0x000000264c267224 */ /* 0x040fe200078e02ff */
[----:B------:R-:W-:Y:S01]  /*9c00*/  I2IP.S8.S32.SAT R19, R35, R34, RZ ;  /* 0x0000002223137239 */ /* 0x000fe200000014ff */
[----:B------:R-:W-:Y:S02]  /*9c10*/  IMAD R39, R76, R39, RZ ;  /* 0x000000274c277224 */ /* 0x000fe400078e02ff */
[----:B------:R-:W-:Y:S01]  /*9c20*/  IMAD R33, R0, R80, R33 ;  /* 0x0000005000217224 */ /* 0x000fe200078e0221 */
[----:B------:R-:W-:Y:S01]  /*9c30*/  I2IP.S8.S32.SAT R19, R29, R28, R19 ;  /* 0x0000001c1d137239 */ /* 0x000fe20000001413 */
[-C--:B------:R-:W-:Y:S01]  /*9c40*/  IMAD R38, R3, R80.reuse, R38 ;  /* 0x0000005003267224 */ /* 0x080fe200078e0226 */
[----:B------:R-:W-:Y:S01]  /*9c50*/  SHF.R.S32.HI R0, RZ, 0x18, R118 ;  /* 0x00000018ff007819 */ /* 0x000fe20000011476 */
[----:B------:R-:W-:Y:S01]  /*9c60*/  IMAD R39, R90, R80, R39 ;  /* 0x000000505a277224 */ /* 0x000fe200078e0227 */
[----:B------:R-:W-:Y:S01]  /*9c70*/  MOV R3, R116 ;  /* 0x0000007400037202 */ /* 0x000fe20000000f00 */
[C---:B------:R-:W-:Y:S02]  /*9c80*/  IMAD R42, R76.reuse, R42, RZ ;  /* 0x0000002a4c2a7224 */ /* 0x040fe400078e02ff */
[----:B------:R-:W-:Y:S01]  /*9c90*/  IMAD R36, R5, R80, R36 ;  /* 0x0000005005247224 */ /* 0x000fe200078e0224 */
[----:B------:R-:W-:Y:S01]  /*9ca0*/  I2IP.S8.S32.SAT R38, R39, R38, RZ ;  /* 0x0000002627267239 */ /* 0x000fe200000014ff */
[----:B------:R-:W-:Y:S02]  /*9cb0*/  IMAD R43, R76, R43, RZ ;  /* 0x0000002b4c2b7224 */ /* 0x000fe400078e02ff */
[----:B------:R-:W-:Y:S01]  /*9cc0*/  IMAD R37, R0, R80, R37 ;  /* 0x0000005000257224 */ /* 0x000fe200078e0225 */
[----:B------:R-:W-:Y:S01]  /*9cd0*/  I2IP.S8.S32.SAT R32, R33, R32, R38 ;  /* 0x0000002021207239 */ /* 0x000fe20000001426 */
[-C--:B------:R-:W-:Y:S01]  /*9ce0*/  IMAD R42, R7, R80.reuse, R42 ;  /* 0x00000050072a7224 */ /* 0x080fe200078e022a */
[----:B------:R-:W-:Y:S01]  /*9cf0*/  SHF.R.S32.HI R0, RZ, 0x18, R115 ;  /* 0x00000018ff007819 */ /* 0x000fe20000011473 */
[-C--:B------:R-:W-:Y:S01]  /*9d00*/  IMAD R43, R91, R80.reuse, R43 ;  /* 0x000000505b2b7224 */ /* 0x080fe200078e022b */
[----:B------:R-:W-:Y:S01]  /*9d10*/  SHF.R.S32.HI R7, RZ, 0x18, R111 ;  /* 0x00000018ff077819 */ /* 0x000fe2000001146f */
[----:B------:R-:W-:Y:S01]  /*9d20*/  IMAD R40, R3, R80, R40 ;  /* 0x0000005003287224 */ /* 0x000fe200078e0228 */
[----:B------:R-:W-:Y:S01]  /*9d30*/  SHF.R.S32.HI R3, RZ, 0x18, R114 ;  /* 0x00000018ff037819 */ /* 0x000fe20000011472 */
[C---:B------:R-:W-:Y:S01]  /*9d40*/  IMAD R46, R76.reuse, R46, RZ ;  /* 0x0000002e4c2e7224 */ /* 0x040fe200078e02ff */
[----:B------:R-:W-:Y:S01]  /*9d50*/  I2IP.S8.S32.SAT R42, R43, R42, RZ ;  /* 0x0000002a2b2a7239 */ /* 0x000fe200000014ff */
[----:B------:R-:W-:Y:S02]  /*9d60*/  IMAD R47, R76, R47, RZ ;  /* 0x0000002f4c2f7224 */ /* 0x000fe400078e02ff */
[----:B------:R-:W-:Y:S01]  /*9d70*/  IMAD R41, R0, R80, R41 ;  /* 0x0000005000297224 */ /* 0x000fe200078e0229 */
[----:B------:R-:W-:Y:S01]  /*9d80*/  I2IP.S8.S32.SAT R33, R37, R36, R42 ;  /* 0x0000002425217239 */ /* 0x000fe2000000142a */
[----:B------:R-:W-:Y:S01]  /*9d90*/  IMAD.MOV.U32 R5, RZ, RZ, R113 ;  /* 0x000000ffff057224 */ /* 0x000fe200078e0071 */
[----:B------:R-:W-:Y:S01]  /*9da0*/  SHF.R.S32.HI R0, RZ, 0x18, R112 ;  /* 0x00000018ff007819 */ /* 0x000fe20000011470 */
[----:B------:R-:W-:Y:S01]  /*9db0*/  IMAD R46, R3, R80, R46 ;  /* 0x00000050032e7224 */ /* 0x000fe200078e022e */
[----:B------:R-:W-:Y:S01]  /*9dc0*/  MOV R3, R110 ;  /* 0x0000006e00037202 */ /* 0x000fe20000000f00 */
[----:B------:R-:W-:Y:S02]  /*9dd0*/  IMAD R47, R92, R80, R47 ;  /* 0x000000505c2f7224 */ /* 0x000fe400078e022f */
[C---:B------:R-:W-:Y:S02]  /*9de0*/  IMAD R50, R76.reuse, R50, RZ ;  /* 0x000000324c327224 */ /* 0x040fe400078e02ff */
[----:B------:R-:W-:Y:S01]  /*9df0*/  IMAD R44, R5, R80, R44 ;  /* 0x00000050052c7224 */ /* 0x000fe200078e022c */
[----:B------:R-:W-:Y:S01]  /*9e00*/  MOV R5, R107 ;  /* 0x0000006b00057202 */ /* 0x000fe20000000f00 */
[----:B------:R-:W-:Y:S01]  /*9e10*/  IMAD R51, R76, R51, RZ ;  /* 0x000000334c337224 */ /* 0x000fe200078e02ff */
[----:B------:R-:W-:Y:S01]  /*9e20*/  I2IP.S8.S32.SAT R34, R47, R46, RZ ;  /* 0x0000002e2f227239 */ /* 0x000fe200000014ff */
[-C--:B------:R-:W-:Y:S01]  /*9e30*/  IMAD R45, R0, R80.reuse, R45 ;  /* 0x00000050002d7224 */ /* 0x080fe200078e022d */
[----:B------:R-:W-:Y:S01]  /*9e40*/  SHF.R.S32.HI R0, RZ, 0x18, R109 ;  /* 0x00000018ff007819 */ /* 0x000fe2000001146d */
[-C--:B------:R-:W-:Y:S01]  /*9e50*/  IMAD R50, R7, R80.reuse, R50 ;  /* 0x0000005007327224 */ /* 0x080fe200078e0232 */
[----:B------:R-:W-:Y:S01]  /*9e60*/  SHF.R.S32.HI R7, RZ, 0x18, R105 ;  /* 0x00000018ff077819 */ /* 0x000fe20000011469 */
[----:B------:R-:W-:Y:S01]  /*9e70*/  IMAD R51, R93, R80, R51 ;  /* 0x000000505d337224 */ /* 0x000fe200078e0233 */
[----:B------:R-:W-:Y:S01]  /*9e80*/  I2IP.S8.S32.SAT R34, R41, R40, R34 ;  /* 0x0000002829227239 */ /* 0x000fe20000001422 */
[----:B------:R-:W-:Y:S01]  /*9e90*/  IMAD R48, R3, R80, R48 ;  /* 0x0000005003307224 */ /* 0x000fe200078e0230 */
[----:B------:R-:W-:Y:S01]  /*9ea0*/  SHF.R.S32.HI R3, RZ, 0x18, R108 ;  /* 0x00000018ff037819 */ /* 0x000fe2000001146c */
[----:B------:R-:W-:Y:S01]  /*9eb0*/  IMAD R54, R76, R54, RZ ;  /* 0x000000364c367224 */ /* 0x000fe200078e02ff */
[----:B------:R-:W-:Y:S01]  /*9ec0*/  I2IP.S8.S32.SAT R35, R51, R50, RZ ;  /* 0x0000003233237239 */ /* 0x000fe200000014ff */
[----:B------:R-:W-:Y:S01]  /*9ed0*/  IMAD R49, R0, R80, R49 ;  /* 0x0000005000317224 */ /* 0x000fe200078e0231 */
[----:B------:R-:W-:Y:S01]  /*9ee0*/  SHF.R.S32.HI R0, RZ, 0x18, R106 ;  /* 0x00000018ff007819 */ /* 0x000fe2000001146a */
[----:B------:R-:W-:Y:S01]  /*9ef0*/  IMAD R55, R76, R55, RZ ;  /* 0x000000374c377224 */ /* 0x000fe200078e02ff */
[----:B------:R-:W-:Y:S01]  /*9f00*/  I2IP.S8.S32.SAT R35, R45, R44, R35 ;  /* 0x0000002c2d237239 */ /* 0x000fe20000001423 */
[----:B------:R-:W-:Y:S01]  /*9f10*/  IMAD R54, R3, R80, R54 ;  /* 0x0000005003367224 */ /* 0x000fe200078e0236 */
[----:B------:R-:W-:Y:S01]  /*9f20*/  MOV R3, R104 ;  /* 0x0000006800037202 */ /* 0x000fe20000000f00 */
[-C--:B------:R-:W-:Y:S02]  /*9f30*/  IMAD R55, R94, R80.reuse, R55 ;  /* 0x000000505e377224 */ /* 0x080fe400078e0237 */
[----:B------:R-:W-:Y:S01]  /*9f40*/  IMAD R52, R5, R80, R52 ;  /* 0x0000005005347224 */ /* 0x000fe200078e0234 */
[----:B------:R-:W-:Y:S01]  /*9f50*/  SHF.R.S32.HI R5, RZ, 0x18, R102 ;  /* 0x00000018ff057819 */ /* 0x000fe20000011466 */
[----:B------:R-:W-:Y:S01]  /*9f60*/  IMAD R58, R76, R58, RZ ;  /* 0x0000003a4c3a7224 */ /* 0x000fe200078e02ff */
[----:B------:R-:W-:Y:S01]  /*9f70*/  I2IP.S8.S32.SAT R54, R55, R54, RZ ;  /* 0x0000003637367239 */ /* 0x000fe200000014ff */
[----:B------:R-:W-:Y:S01]  /*9f80*/  IMAD R53, R0, R80, R53 ;  /* 0x0000005000357224 */ /* 0x000fe200078e0235 */
[----:B------:R-:W-:Y:S01]  /*9f90*/  SHF.R.S32.HI R0, RZ, 0x18, R103 ;  /* 0x00000018ff007819 */ /* 0x000fe20000011467 */
[C---:B------:R-:W-:Y:S01]  /*9fa0*/  IMAD R59, R76.reuse, R59, RZ ;  /* 0x0000003b4c3b7224 */ /* 0x040fe200078e02ff */
[----:B------:R-:W-:Y:S01]  /*9fb0*/  I2IP.S8.S32.SAT R48, R49, R48, R54 ;  /* 0x0000003031307239 */ /* 0x000fe20000001436 */
[-C--:B------:R-:W-:Y:S02]  /*9fc0*/  IMAD R58, R7, R80.reuse, R58 ;  /* 0x00000050073a7224 */ /* 0x080fe400078e023a */
[-C--:B------:R-:W-:Y:S02]  /*9fd0*/  IMAD R59, R95, R80.reuse, R59 ;  /* 0x000000505f3b7224 */ /* 0x080fe400078e023b */
[----:B------:R-:W-:Y:S01]  /*9fe0*/  IMAD R56, R3, R80, R56 ;  /* 0x0000005003387224 */ /* 0x000fe200078e0238 */
[----:B------:R-:W-:Y:S01]  /*9ff0*/  MOV R3, R101 ;  /* 0x0000006500037202 */ /* 0x000fe20000000f00 */
[----:B------:R-:W-:Y:S01]  /*a000*/  IMAD R62, R76, R62, RZ ;  /* 0x0000003e4c3e7224 */ /* 0x000fe200078e02ff */
[----:B------:R-:W-:Y:S01]  /*a010*/  I2IP.S8.S32.SAT R58, R59, R58, RZ ;  /* 0x0000003a3b3a7239 */ /* 0x000fe200000014ff */
[----:B------:R-:W-:Y:S01]  /*a020*/  IMAD R57, R0, R80, R57 ;  /* 0x0000005000397224 */ /* 0x000fe200078e0239 */
[----:B------:R-:W-:Y:S01]  /*a030*/  SHF.R.S32.HI R0, RZ, 0x18, R100 ;  /* 0x00000018ff007819 */ /* 0x000fe20000011464 */
[----:B------:R-:W-:Y:S01]  /*a040*/  IMAD R63, R76, R63, RZ ;  /* 0x0000003f4c3f7224 */ /* 0x000fe200078e02ff */
[----:B------:R-:W-:Y:S01]  /*a050*/  I2IP.S8.S32.SAT R49, R53, R52, R58 ;  /* 0x0000003435317239 */ /* 0x000fe2000000143a */
[-C--:B------:R-:W-:Y:S01]  /*a060*/  IMAD R62, R5, R80.reuse, R62 ;  /* 0x00000050053e7224 */ /* 0x080fe200078e023e */
[----:B------:R-:W-:Y:S01]  /*a070*/  SHF.R.S32.HI R5, RZ, 0x18, R98 ;  /* 0x00000018ff057819 */ /* 0x000fe20000011462 */
[-C--:B------:R-:W-:Y:S02]  /*a080*/  IMAD R63, R96, R80.reuse, R63 ;  /* 0x00000050603f7224 */ /* 0x080fe400078e023f */
[-C--:B------:R-:W-:Y:S02]  /*a090*/  IMAD R60, R3, R80.reuse, R60 ;  /* 0x00000050033c7224 */ /* 0x080fe400078e023c */
[----:B------:R-:W-:Y:S01]  /*a0a0*/  IMAD R61, R0, R80, R61 ;  /* 0x00000050003d7224 */ /* 0x000fe200078e023d */
[----:B------:R-:W-:Y:S01]  /*a0b0*/  LOP3.LUT R0, R153, UR8, RZ, 0xfc, !PT ;  /* 0x0000000899007c12 */ /* 0x000fe2000f8efcff */
[C---:B------:R-:W-:Y:S01]  /*a0c0*/  IMAD R66, R76.reuse, R66, RZ ;  /* 0x000000424c427224 */ /* 0x040fe200078e02ff */
[----:B------:R-:W-:Y:S01]  /*a0d0*/  I2IP.S8.S32.SAT R50, R63, R62, RZ ;  /* 0x0000003e3f327239 */ /* 0x000fe200000014ff */
[----:B------:R-:W-:Y:S01]  /*a0e0*/  IMAD R67, R76, R67, RZ ;  /* 0x000000434c437224 */ /* 0x000fe200078e02ff */
[----:B------:R-:W-:Y:S01]  /*a0f0*/  IADD3 R3, PT, PT, R0, UR49, RZ ;  /* 0x0000003100037c10 */ /* 0x000fe2000fffe0ff */
[----:B------:R1:W-:Y:S01]  /*a100*/  STS.128 [R0+UR49+0x6200], R140 ;  /* 0x0062008c00007988 */ /* 0x0003e20008000c31 */
[----:B------:R-:W-:Y:S01]  /*a110*/  IMAD R66, R5, R80, R66 ;  /* 0x0000005005427224 */ /* 0x000fe200078e0242 */
[----:B------:R-:W-:Y:S01]  /*a120*/  I2IP.S8.S32.SAT R50, R57, R56, R50 ;  /* 0x0000003839327239 */ /* 0x000fe20000001432 */
        /* <DEDUP_REMOVED lines=25> */
.L_x_134:
[----:B------:R-:W-:Y:S05]  /*a2c0*/  BSYNC.RECONVERGENT B0 ;  /* 0x0000000000007941 */ /* 0x000fea0003800200 */
.L_x_133:
[----:B-1----:R-:W-:Y:S01]  /*a2d0*/  IADD3 R0, PT, PT, R79, 0x1, RZ ;  /* 0x000000014f007810 */ /* 0x002fe20007ffe0ff */
[----:B------:R-:W-:Y:S04]  /*a2e0*/  BSSY.RECONVERGENT B0, `(.L_x_135) ;  /* 0x0000003000007945 */ /* 0x000fe80003800200 */
[----:B------:R-:W-:Y:S05]  /*a2f0*/  @P0 BRA `(.L_x_136) ;  /* 0x0000000000040947 */ /* 0x000fea0003800000 */
[----:B------:R-:W-:Y:S04]  /*a300*/  DEPBAR.LE SB0, 0x1 ;  /* 0x000080400000791a */ /* 0x000fe80000000000 */
.L_x_136:
[----:B------:R-:W-:Y:S05]  /*a310*/  BSYNC.RECONVERGENT B0 ;  /* 0x0000000000007941 */ /* 0x000fea0003800200 */
.L_x_135:
[----:B------:R-:W-:Y:S01]  /*a320*/  BAR.SYNC.DEFER_BLOCKING 0x1, 0x80 ;  /* 0x0042000000007b1d */ /* 0x000fe20000010000 */
[----:B------:R-:W-:Y:S01]  /*a330*/  ISETP.NE.AND P2, PT, R167, RZ, PT ;  /* 0x000000ffa700720c */ /* 0x000fe20003f45270 */
[----:B------:R-:W-:Y:S01]  /*a340*/  UISETP.NE.AND UP0, UPT, UR54, 0x2, UPT ;  /* 0x000000023600788c */ /* 0x000fe2000bf05270 */
[----:B------:R-:W-:Y:S01]  /*a350*/  ISETP.NE.AND P0, PT, R169, 0x2, PT ;  /* 0x00000002a900780c */ /* 0x000fe20003f05270 */
[----:B------:R-:W-:Y:S01]  /*a360*/  IMAD.IADD R20, R75, 0x1, R150 ;  /* 0x000000014b147824 */ /* 0x000fe200078e0296 */
[----:B------:R-:W-:Y:S01]  /*a370*/  ISETP.NE.AND P1, PT, R0, 0x2, PT ;  /* 0x000000020000780c */ /* 0x000fe20003f25270 */
[----:B------:R-:W-:Y:S01]  /*a380*/  USEL UR54, UR54, URZ, UP0 ;  /* 0x000000ff36367287 */ /* 0x000fe20008000000 */
[----:B------:R-:W-:Y:S01]  /*a390*/  SEL R4, RZ, 0x1, P0 ;  /* 0x00000001ff047807 */ /* 0x000fe20000000000 */
[----:B------:R-:W-:Y:S01]  /*a3a0*/  IMAD.IADD R21, R77, 0x1, R152 ;  /* 0x000000014d157824 */ /* 0x000fe200078e0298 */
[----:B------:R-:W-:Y:S02]  /*a3b0*/  SEL R3, RZ, 0x1, P1 ;  /* 0x00000001ff037807 */ /* 0x000fe40000800000 */
[----:B------:R-:W-:Y:S02]  /*a3c0*/  LOP3.LUT R161, R161, R4, RZ, 0x3c, !PT ;  /* 0x00000004a1a17212 */ /* 0x000fe400078e3cff */
[----:B------:R-:W-:Y:S02]  /*a3d0*/  LOP3.LUT R162, R162, R3, RZ, 0x3c, !PT ;  /* 0x00000003a2a27212 */ /* 0x000fe400078e3cff */
[----:B------:R-:W-:Y:S02]  /*a3e0*/  @P2 R2UR UR36, R158 ;  /* 0x000000009e2422ca */ /* 0x000fe400000e0000 */
[----:B------:R-:W-:Y:S02]  /*a3f0*/  SEL R169, R169, RZ, P0 ;  /* 0x000000ffa9a97207 */ /* 0x000fe40000000000 */
[----:B------:R-:W-:Y:S01]  /*a400*/  SEL R79, R0, RZ, P1 ;  /* 0x000000ff004f7207 */ /* 0x000fe20000800000 */
[----:B------:R-:W-:Y:S10]  /*a410*/  @P2 BRA `(.L_x_137) ;  /* 0xffffffac009c2947 */ /* 0x000ff4000383ffff */
[----:B------:R-:W-:Y:S05]  /*a420*/  EXIT ;  /* 0x000000000000794d */ /* 0x000fea0003800000 */
.L_x_24:
[----:B--2---:R2:W4:Y:S02]  /*a430*/  SYNCS.PHASECHK.TRANS64.TRYWAIT P0, [R3+URZ+0xf0], R2 ;  /* 0x0000f002030075a7 */ /* 0x00452400080011ff */
[----:B----4-:R-:W-:Y:S05]  /*a440*/  @!P0 NANOSLEEP.SYNCS 0x989680 ;  /* 0x009896800000895d */ /* 0x010fea0003900000 */
[----:B------:R-:W4:Y:S02]  /*a450*/  @!P0 SYNCS.PHASECHK.TRANS64 P0, [R3+URZ+0xf0], R2 ;  /* 0x0000f002030085a7 */ /* 0x000f2400080010ff */
[----:B----4-:R-:W-:Y:S05]  /*a460*/  @!P0 BRA `(.L_x_24) ;  /* 0xfffffffc00f08947 */ /* 0x010fea000383ffff */
[----:B------:R-:W-:Y:S05]  /*a470*/  BRA `(.L_x_138) ;  /* 0xffffff7000dc7947 */ /* 0x000fea000383ffff */
.L_x_27:
[----:B-1----:R-:W-:Y:S07]  /*a480*/  MOV R2, UR33 ;  /* 0x0000002100027c02 */ /* 0x002fee0008000f00 */
.L_x_139:
[----:B-1----:R1:W2:Y:S02]  /*a490*/  SYNCS.PHASECHK.TRANS64.TRYWAIT P0, [R2+URZ+0x30], R5 ;  /* 0x00003005020075a7 */ /* 0x0022a400080011ff */
[----:B--2---:R-:W-:Y:S05]  /*a4a0*/  @!P0 NANOSLEEP.SYNCS 0x989680 ;  /* 0x009896800000895d */ /* 0x004fea0003900000 */
[----:B------:R-:W2:Y:S02]  /*a4b0*/  @!P0 SYNCS.PHASECHK.TRANS64 P0, [R2+URZ+0x30], R5 ;  /* 0x00003005020085a7 */ /* 0x000ea400080010ff */
[----:B--2---:R-:W-:Y:S05]  /*a4c0*/  @!P0 BRA `(.L_x_139) ;  /* 0xfffffffc00f08947 */ /* 0x004fea000383ffff */
[----:B------:R-:W-:Y:S05]  /*a4d0*/  BRA `(.L_x_26) ;  /* 0xffffff7400447947 */ /* 0x000fea000383ffff */
.L_x_34:
[----:B-1----:R-:W-:Y:S07]  /*a4e0*/  MOV R2, UR17 ;  /* 0x0000001100027c02 */ /* 0x002fee0008000f00 */
.L_x_140:
[----:B-1----:R1:W2:Y:S02]  /*a4f0*/  SYNCS.PHASECHK.TRANS64.TRYWAIT P0, [R2+URZ+0x30], R5 ;  /* 0x00003005020075a7 */ /* 0x0022a400080011ff */
[----:B--2---:R-:W-:Y:S05]  /*a500*/  @!P0 NANOSLEEP.SYNCS 0x989680 ;  /* 0x009896800000895d */ /* 0x004fea0003900000 */
[----:B------:R-:W2:Y:S02]  /*a510*/  @!P0 SYNCS.PHASECHK.TRANS64 P0, [R2+URZ+0x30], R5 ;  /* 0x00003005020085a7 */ /* 0x000ea400080010ff */
[----:B--2---:R-:W-:Y:S05]  /*a520*/  @!P0 BRA `(.L_x_140) ;  /* 0xfffffffc00f08947 */ /* 0x004fea000383ffff */
[----:B------:R-:W-:Y:S05]  /*a530*/  BRA `(.L_x_33) ;  /* 0xffffff7800007947 */ /* 0x000fea000383ffff */
.L_x_39:
[----:B-1----:R1:W2:Y:S02]  /*a540*/  SYNCS.PHASECHK.TRANS64.TRYWAIT P0, [R2+URZ+0xa0], R3 ;  /* 0x0000a003020075a7 */ /* 0x0022a400080011ff */
[----:B--2---:R-:W-:Y:S05]  /*a550*/  @!P0 NANOSLEEP.SYNCS 0x989680 ;  /* 0x009896800000895d */ /* 0x004fea0003900000 */
[----:B------:R-:W2:Y:S02]  /*a560*/  @!P0 SYNCS.PHASECHK.TRANS64 P0, [R2+URZ+0xa0], R3 ;  /* 0x0000a003020085a7 */ /* 0x000ea400080010ff */
[----:B--2---:R-:W-:Y:S05]  /*a570*/  @!P0 BRA `(.L_x_39) ;  /* 0xfffffffc00f08947 */ /* 0x004fea000383ffff */
[----:B------:R-:W-:Y:S05]  /*a580*/  BRA `(.L_x_141) ;  /* 0xffffff7800a47947 */ /* 0x000fea000383ffff */
.L_x_43:
[----:B---3--:R-:W-:-:S07]  /*a590*/  MOV R0, UR5 ;  /* 0x0000000500007c02 */ /* 0x008fce0008000f00 */
.L_x_142:
[----:B-1----:R1:W2:Y:S02]  /*a5a0*/  SYNCS.PHASECHK.TRANS64.TRYWAIT P0, [R0+URZ], R3 ;  /* 0x00000003000075a7 */ /* 0x0022a400080011ff */
[----:B--2---:R-:W-:Y:S05]  /*a5b0*/  @!P0 NANOSLEEP.SYNCS 0x989680 ;  /* 0x009896800000895d */ /* 0x004fea0003900000 */
[----:B------:R-:W2:Y:S02]  /*a5c0*/  @!P0 SYNCS.PHASECHK.TRANS64 P0, [R0+URZ], R3 ;  /* 0x00000003000085a7 */ /* 0x000ea400080010ff */
[----:B--2---:R-:W-:Y:S05]  /*a5d0*/  @!P0 BRA `(.L_x_142) ;  /* 0xfffffffc00f08947 */ /* 0x004fea000383ffff */
[----:B------:R-:W-:Y:S05]  /*a5e0*/  BRA `(.L_x_143) ;  /* 0xffffff8000147947 */ /* 0x000fea000383ffff */
.L_x_44:
[----:B---3--:R-:W-:-:S07]  /*a5f0*/  MOV R0, UR5 ;  /* 0x0000000500007c02 */ /* 0x008fce0008000f00 */
.L_x_144:
[----:B-1----:R1:W2:Y:S02]  /*a600*/  SYNCS.PHASECHK.TRANS64.TRYWAIT P0, [R0+URZ], R3 ;  /* 0x00000003000075a7 */ /* 0x0022a400080011ff */
[----:B--2---:R-:W-:Y:S05]  /*a610*/  @!P0 NANOSLEEP.SYNCS 0x989680 ;  /* 0x009896800000895d */ /* 0x004fea0003900000 */
[----:B------:R-:W2:Y:S02]  /*a620*/  @!P0 SYNCS.PHASECHK.TRANS64 P0, [R0+URZ], R3 ;  /* 0x00000003000085a7 */ /* 0x000ea400080010ff */
[----:B--2---:R-:W-:Y:S05]  /*a630*/  @!P0 BRA `(.L_x_144) ;  /* 0xfffffffc00f08947 */ /* 0x004fea000383ffff */
[----:B------:R-:W-:Y:S05]  /*a640*/  BRA `(.L_x_145) ;  /* 0xffffff8000207947 */ /* 0x000fea000383ffff */
.L_x_45:
[----:B---3--:R-:W-:-:S07]  /*a650*/  MOV R0, UR5 ;  /* 0x0000000500007c02 */ /* 0x008fce0008000f00 */
.L_x_146:
[----:B-1----:R1:W2:Y:S02]  /*a660*/  SYNCS.PHASECHK.TRANS64.TRYWAIT P0, [R0+URZ], R3 ;  /* 0x00000003000075a7 */ /* 0x0022a400080011ff */
[----:B--2---:R-:W-:Y:S05]  /*a670*/  @!P0 NANOSLEEP.SYNCS 0x989680 ;  /* 0x009896800000895d */ /* 0x004fea0003900000 */
[----:B------:R-:W2:Y:S02]  /*a680*/  @!P0 SYNCS.PHASECHK.TRANS64 P0, [R0+URZ], R3 ;  /* 0x00000003000085a7 */ /* 0x000ea400080010ff */
[----:B--2---:R-:W-:Y:S05]  /*a690*/  @!P0 BRA `(.L_x_146) ;  /* 0xfffffffc00f08947 */ /* 0x004fea000383ffff */
[----:B------:R-:W-:Y:S05]  /*a6a0*/  BRA `(.L_x_147) ;  /* 0xffffff80002c7947 */ /* 0x000fea000383ffff */
.L_x_46:
[----:B---3--:R-:W-:-:S07]  /*a6b0*/  MOV R0, UR5 ;  /* 0x0000000500007c02 */ /* 0x008fce0008000f00 */
.L_x_148:
[----:B-1----:R1:W2:Y:S02]  /*a6c0*/  SYNCS.PHASECHK.TRANS64.TRYWAIT P0, [R0+URZ], R3 ;  /* 0x00000003000075a7 */ /* 0x0022a400080011ff */
[----:B--2---:R-:W-:Y:S05]  /*a6d0*/  @!P0 NANOSLEEP.SYNCS 0x989680 ;  /* 0x009896800000895d */ /* 0x004fea0003900000 */
[----:B------:R-:W2:Y:S02]  /*a6e0*/  @!P0 SYNCS.PHASECHK.TRANS64 P0, [R0+URZ], R3 ;  /* 0x00000003000085a7 */ /* 0x000ea400080010ff */
[----:B--2---:R-:W-:Y:S05]  /*a6f0*/  @!P0 BRA `(.L_x_148) ;  /* 0xfffffffc00f08947 */ /* 0x004fea000383ffff */
[----:B------:R-:W-:Y:S05]  /*a700*/  BRA `(.L_x_149) ;  /* 0xffffff8000387947 */ /* 0x000fea000383ffff */
.L_x_47:
[----:B---3--:R-:W-:-:S07]  /*a710*/  MOV R0, UR5 ;  /* 0x0000000500007c02 */ /* 0x008fce0008000f00 */
.L_x_150:
[----:B-1----:R1:W2:Y:S02]  /*a720*/  SYNCS.PHASECHK.TRANS64.TRYWAIT P0, [R0+URZ], R3 ;  /* 0x00000003000075a7 */ /* 0x0022a400080011ff */
[----:B--2---:R-:W-:Y:S05]  /*a730*/  @!P0 NANOSLEEP.SYNCS 0x989680 ;  /* 0x009896800000895d */ /* 0x004fea0003900000 */
[----:B------:R-:W2:Y:S02]  /*a740*/  @!P0 SYNCS.PHASECHK.TRANS64 P0, [R0+URZ], R3 ;  /* 0x00000003000085a7 */ /* 0x000ea400080010ff */
[----:B--2---:R-:W-:Y:S05]  /*a750*/  @!P0 BRA `(.L_x_150) ;  /* 0xfffffffc00f08947 */ /* 0x004fea000383ffff */
[----:B------:R-:W-:Y:S05]  /*a760*/  BRA `(.L_x_151) ;  /* 0xffffff8000447947 */ /* 0x000fea000383ffff */
.L_x_50:
[----:B-1----:R1:W2:Y:S02]  /*a770*/  SYNCS.PHASECHK.TRANS64.TRYWAIT P0, [R0+URZ+0xe0], R5 ;  /* 0x0000e005000075a7 */ /* 0x0022a400080011ff */
[----:B--2---:R-:W-:Y:S05]  /*a780*/  @!P0 NANOSLEEP.SYNCS 0x989680 ;  /* 0x009896800000895d */ /* 0x004fea0003900000 */
[----:B------:R-:W2:Y:S02]  /*a790*/  @!P0 SYNCS.PHASECHK.TRANS64 P0, [R0+URZ+0xe0], R5 ;  /* 0x0000e005000085a7 */ /* 0x000ea400080010ff */
[----:B--2---:R-:W-:Y:S05]  /*a7a0*/  @!P0 BRA `(.L_x_50) ;  /* 0xfffffffc00f08947 */ /* 0x004fea000383ffff */
[----:B------:R-:W-:Y:S05]  /*a7b0*/  BRA `(.L_x_152) ;  /* 0xffffff8000a47947 */ /* 0x000fea000383ffff */
.L_x_51:
[----:B------:R-:W-:-:S07]  /*a7c0*/  MOV R0, UR5 ;  /* 0x0000000500007c02 */ /* 0x000fce0008000f00 */
.L_x_153:
[----:B-1----:R1:W2:Y:S02]  /*a7d0*/  SYNCS.PHASECHK.TRANS64.TRYWAIT P0, [R0+URZ+0xb0], R7 ;  /* 0x0000b007000075a7 */ /* 0x0022a400080011ff */
[----:B--2---:R-:W-:Y:S05]  /*a7e0*/  @!P0 NANOSLEEP.SYNCS 0x989680 ;  /* 0x009896800000895d */ /* 0x004fea0003900000 */
[----:B------:R-:W2:Y:S02]  /*a7f0*/  @!P0 SYNCS.PHASECHK.TRANS64 P0, [R0+URZ+0xb0], R7 ;  /* 0x0000b007000085a7 */ /* 0x000ea400080010ff */
[----:B--2---:R-:W-:Y:S05]  /*a800*/  @!P0 BRA `(.L_x_153) ;  /* 0xfffffffc00f08947 */ /* 0x004fea000383ffff */
[----:B------:R-:W-:Y:S05]  /*a810*/  BRA `(.L_x_154) ;  /* 0xffffff8000b47947 */ /* 0x000fea000383ffff */
.L_x_52:
[----:B-1----:R1:W2:Y:S02]  /*a820*/  SYNCS.PHASECHK.TRANS64.TRYWAIT P1, [R0+URZ+0xa0], R5 ;  /* 0x0000a005000075a7 */ /* 0x0022a400080211ff */
[----:B--2---:R-:W-:Y:S05]  /*a830*/  @!P1 NANOSLEEP.SYNCS 0x989680 ;  /* 0x009896800000995d */ /* 0x004fea0003900000 */
[----:B------:R-:W2:Y:S02]  /*a840*/  @!P1 SYNCS.PHASECHK.TRANS64 P1, [R0+URZ+0xa0], R5 ;  /* 0x0000a005000095a7 */ /* 0x000ea400080210ff */
[----:B--2---:R-:W-:Y:S05]  /*a850*/  @!P1 BRA `(.L_x_52) ;  /* 0xfffffffc00f09947 */ /* 0x004fea000383ffff */
[----:B------:R-:W-:Y:S05]  /*a860*/  BRA `(.L_x_155) ;  /* 0xffffff8000e47947 */ /* 0x000fea000383ffff */
.L_x_55:
[----:B------:R-:W-:-:S07]  /*a870*/  MOV R0, UR5 ;  /* 0x0000000500007c02 */ /* 0x000fce0008000f00 */
.L_x_156:
[----:B-1----:R1:W2:Y:S02]  /*a880*/  SYNCS.PHASECHK.TRANS64.TRYWAIT P0, [R0+URZ+0xb0], R3 ;  /* 0x0000b003000075a7 */ /* 0x0022a400080011ff */
[----:B--2---:R-:W-:Y:S05]  /*a890*/  @!P0 NANOSLEEP.SYNCS 0x989680 ;  /* 0x009896800000895d */ /* 0x004fea0003900000 */
[----:B------:R-:W2:Y:S02]  /*a8a0*/  @!P0 SYNCS.PHASECHK.TRANS64 P0, [R0+URZ+0xb0], R3 ;  /* 0x0000b003000085a7 */ /* 0x000ea400080010ff */
[----:B--2---:R-:W-:Y:S05]  /*a8b0*/  @!P0 BRA `(.L_x_156) ;  /* 0xfffffffc00f08947 */ /* 0x004fea000383ffff */
[----:B------:R-:W-:Y:S05]  /*a8c0*/  BRA `(.L_x_54) ;  /* 0xffffff8400387947 */ /* 0x000fea000383ffff */
.L_x_64:
[----:B-1----:R-:W-:-:S04]  /*a8d0*/  MOV R4, UR4 ;  /* 0x0000000400047c02 */ /* 0x002fc80008000f00 */
[----:B------:R1:W2:Y:S03]  /*a8e0*/  SYNCS.PHASECHK.TRANS64.TRYWAIT P0, [R4+URZ+0x8], R5 ;  /* 0x00000805040075a7 */ /* 0x0002a600080011ff */
[----:B--2---:R-:W-:Y:S05]  /*a8f0*/  @!P0 NANOSLEEP.SYNCS 0x989680 ;  /* 0x009896800000895d */ /* 0x004fea0003900000 */
[----:B------:R-:W2:Y:S02]  /*a900*/  @!P0 SYNCS.PHASECHK.TRANS64 P0, [R4+URZ+0x8], R5 ;  /* 0x00000805040085a7 */ /* 0x000ea400080010ff */
[----:B--2---:R-:W-:Y:S05]  /*a910*/  @!P0 BRA `(.L_x_64) ;  /* 0xfffffffc00ec8947 */ /* 0x004fea000383ffff */
[----:B------:R-:W-:Y:S05]  /*a920*/  BRA `(.L_x_63) ;  /* 0xffffff8400ec7947 */ /* 0x000fea000383ffff */
.L_x_66:
[----:B------:R-:W-:Y:S01]  /*a930*/  BSSY B0, `(.L_x_157) ;  /* 0x0000006000007945 */ /* 0x000fe20003800000 */
[----:B------:R-:W-:-:S07]  /*a940*/  MOV R15, 0xffffffff ;  /* 0xffffffff000f7802 */ /* 0x000fce0000000f00 */
[----:B-1---5:R-:W-:Y:S05]  /*a950*/  WARPSYNC.COLLECTIVE R15, `(.L_x_158) ;  /* 0x000000000f0c7348 */ /* 0x022fea0003c00000 */
[----:B------:R-:W-:Y:S02]  /*a960*/  ELECT P6, UR79, PT ;  /* 0x00000000004f782f */ /* 0x000fe400038c0000 */
[----:B------:R-:W-:Y:S01]  /*a970*/  MOV R14, UR79 ;  /* 0x0000004f000e7c02 */ /* 0x000fe20008000f00 */
[----:B-1---5:R-:W-:Y:S10]  /*a980*/  ENDCOLLECTIVE ;  /* 0x000000000000791b */ /* 0x022ff40003800000 */
.L_x_158:
[----:B------:R-:W-:Y:S05]  /*a990*/  BSYNC B0 ;  /* 0x0000000000007941 */ /* 0x000fea0003800000 */
.L_x_157:
[----:B------:R-:W-:Y:S05]  /*a9a0*/  BRA `(.L_x_159) ;  /* 0xffffff88001c7947 */ /* 0x000fea000383ffff */
.L_x_68:
[----:B-1----:R-:W-:-:S04]  /*a9b0*/  MOV R2, UR4 ;  /* 0x0000000400027c02 */ /* 0x002fc80008000f00 */
[----:B------:R1:W2:Y:S03]  /*a9c0*/  SYNCS.PHASECHK.TRANS64.TRYWAIT P0, [R2+URZ+0x8], R3 ;  /* 0x00000803020075a7 */ /* 0x0002a600080011ff */
[----:B--2---:R-:W-:Y:S05]  /*a9d0*/  @!P0 NANOSLEEP.SYNCS 0x989680 ;  /* 0x009896800000895d */ /* 0x004fea0003900000 */
[----:B------:R-:W2:Y:S02]  /*a9e0*/  @!P0 SYNCS.PHASECHK.TRANS64 P0, [R2+URZ+0x8], R3 ;  /* 0x00000803020085a7 */ /* 0x000ea400080010ff */
[----:B--2---:R-:W-:Y:S05]  /*a9f0*/  @!P0 BRA `(.L_x_68) ;  /* 0xfffffffc00ec8947 */ /* 0x004fea000383ffff */
[----:B------:R-:W-:Y:S05]  /*aa00*/  BRA `(.L_x_67) ;  /* 0xffffff8800207947 */ /* 0x000fea000383ffff */
.L_x_69:
[----:B-1----:R1:W2:Y:S02]  /*aa10*/  SYNCS.PHASECHK.TRANS64.TRYWAIT P0, [R0+URZ+0xa0], R5 ;  /* 0x0000a005000075a7 */ /* 0x0022a400080011ff */
[----:B--2---:R-:W-:Y:S05]  /*aa20*/  @!P0 NANOSLEEP.SYNCS 0x989680 ;  /* 0x009896800000895d */ /* 0x004fea0003900000 */
[----:B------:R-:W2:Y:S02]  /*aa30*/  @!P0 SYNCS.PHASECHK.TRANS64 P0, [R0+URZ+0xa0], R5 ;  /* 0x0000a005000085a7 */ /* 0x000ea400080010ff */
[----:B--2---:R-:W-:Y:S05]  /*aa40*/  @!P0 BRA `(.L_x_69) ;  /* 0xfffffffc00f08947 */ /* 0x004fea000383ffff */
[----:B------:R-:W-:Y:S05]  /*aa50*/  BRA `(.L_x_160) ;  /* 0xffffff8c000c7947 */ /* 0x000fea000383ffff */
.L_x_71:
[----:B------:R-:W-:-:S07]  /*aa60*/  MOV R0, UR19 ;  /* 0x0000001300007c02 */ /* 0x000fce0008000f00 */
.L_x_161:
[----:B-1----:R1:W2:Y:S02]  /*aa70*/  SYNCS.PHASECHK.TRANS64.TRYWAIT P0, [R0+URZ+0xd0], R5 ;  /* 0x0000d005000075a7 */ /* 0x0022a400080011ff */
[----:B--2---:R-:W-:Y:S05]  /*aa80*/  @!P0 NANOSLEEP.SYNCS 0x989680 ;  /* 0x009896800000895d */ /* 0x004fea0003900000 */
[----:B------:R-:W2:Y:S02]  /*aa90*/  @!P0 SYNCS.PHASECHK.TRANS64 P0, [R0+URZ+0xd0], R5 ;  /* 0x0000d005000085a7 */ /* 0x000ea400080010ff */
[----:B--2---:R-:W-:Y:S05]  /*aaa0*/  @!P0 BRA `(.L_x_161) ;  /* 0xfffffffc00f08947 */ /* 0x004fea000383ffff */
[----:B------:R-:W-:Y:S05]  /*aab0*/  BRA `(.L_x_162) ;  /* 0xffffff8c00587947 */ /* 0x000fea000383ffff */
.L_x_74:
[----:B------:R-:W-:Y:S07]  /*aac0*/  MOV R0, UR7 ;  /* 0x0000000700007c02 */ /* 0x000fee0008000f00 */
.L_x_163:
[----:B-1----:R1:W2:Y:S02]  /*aad0*/  SYNCS.PHASECHK.TRANS64.TRYWAIT P0, [R0+URZ], R5 ;  /* 0x00000005000075a7 */ /* 0x0022a400080011ff */
[----:B--2---:R-:W-:Y:S05]  /*aae0*/  @!P0 NANOSLEEP.SYNCS 0x989680 ;  /* 0x009896800000895d */ /* 0x004fea0003900000 */
[----:B------:R-:W2:Y:S02]  /*aaf0*/  @!P0 SYNCS.PHASECHK.TRANS64 P0, [R0+URZ], R5 ;  /* 0x00000005000085a7 */ /* 0x000ea400080010ff */
[----:B--2---:R-:W-:Y:S05]  /*ab00*/  @!P0 BRA `(.L_x_163) ;  /* 0xfffffffc00f08947 */ /* 0x004fea000383ffff */
[----:B------:R-:W-:Y:S05]  /*ab10*/  BRA `(.L_x_73) ;  /* 0xffffff8c006c7947 */ /* 0x000fea000383ffff */
.L_x_78:
[----:B-1----:R-:W-:-:S07]  /*ab20*/  MOV R0, UR5 ;  /* 0x0000000500007c02 */ /* 0x002fce0008000f00 */
.L_x_164:
[----:B-1----:R1:W2:Y:S02]  /*ab30*/  SYNCS.PHASECHK.TRANS64.TRYWAIT P0, [R0+URZ], R3 ;  /* 0x00000003000075a7 */ /* 0x0022a400080011ff */
[----:B--2---:R-:W-:Y:S05]  /*ab40*/  @!P0 NANOSLEEP.SYNCS 0x989680 ;  /* 0x009896800000895d */ /* 0x004fea0003900000 */
[----:B------:R-:W2:Y:S02]  /*ab50*/  @!P0 SYNCS.PHASECHK.TRANS64 P0, [R0+URZ], R3 ;  /* 0x00000003000085a7 */ /* 0x000ea400080010ff */
[----:B--2---:R-:W-:Y:S05]  /*ab60*/  @!P0 BRA `(.L_x_164) ;  /* 0xfffffffc00f08947 */ /* 0x004fea000383ffff */
[----:B------:R-:W-:Y:S05]  /*ab70*/  BRA `(.L_x_165) ;  /* 0xffffff9000607947 */ /* 0x000fea000383ffff */
.L_x_81:
[----:B------:R-:W-:-:S07]  /*ab80*/  MOV R0, UR11 ;  /* 0x0000000b00007c02 */ /* 0x000fce0008000f00 */
.L_x_166:
[----:B-1----:R1:W2:Y:S02]  /*ab90*/  SYNCS.PHASECHK.TRANS64.TRYWAIT P1, [R0+URZ+0x100], R3 ;  /* 0x00010003000075a7 */ /* 0x0022a400080211ff */
[----:B--2---:R-:W-:Y:S05]  /*aba0*/  @!P1 NANOSLEEP.SYNCS 0x989680 ;  /* 0x009896800000995d */ /* 0x004fea0003900000 */
[----:B------:R-:W2:Y:S02]  /*abb0*/  @!P1 SYNCS.PHASECHK.TRANS64 P1, [R0+URZ+0x100], R3 ;  /* 0x00010003000095a7 */ /* 0x000ea400080210ff */
[----:B--2---:R-:W-:Y:S05]  /*abc0*/  @!P1 BRA `(.L_x_166) ;  /* 0xfffffffc00f09947 */ /* 0x004fea000383ffff */
[----:B------:R-:W-:Y:S05]  /*abd0*/  BRA `(.L_x_167) ;  /* 0xffffff9000ac7947 */ /* 0x000fea000383ffff */
.L_x_86:
[----:B----4-:R4:W1:Y:S02]  /*abe0*/  SYNCS.PHASECHK.TRANS64.TRYWAIT P0, [R0+URZ+0xa0], R3 ;  /* 0x0000a003000075a7 */ /* 0x01086400080011ff */
[----:B-1----:R-:W-:Y:S05]  /*abf0*/  @!P0 NANOSLEEP.SYNCS 0x989680 ;  /* 0x009896800000895d */ /* 0x002fea0003900000 */
[----:B------:R-:W1:Y:S02]  /*ac00*/  @!P0 SYNCS.PHASECHK.TRANS64 P0, [R0+URZ+0xa0], R3 ;  /* 0x0000a003000085a7 */ /* 0x000e6400080010ff */
[----:B-1----:R-:W-:Y:S05]  /*ac10*/  @!P0 BRA `(.L_x_86) ;  /* 0xfffffffc00f08947 */ /* 0x002fea000383ffff */
[----:B------:R-:W-:Y:S05]  /*ac20*/  BRA `(.L_x_168) ;  /* 0xffffff9400bc7947 */ /* 0x000fea000383ffff */
.L_x_89:
[----:B------:R-:W-:Y:S07]  /*ac30*/  MOV R0, UR6 ;  /* 0x0000000600007c02 */ /* 0x000fee0008000f00 */
.L_x_169:
[----:B-1----:R1:W4:Y:S02]  /*ac40*/  SYNCS.PHASECHK.TRANS64.TRYWAIT P0, [R0+URZ+0x98], R3 ;  /* 0x00009803000075a7 */ /* 0x00232400080011ff */
[----:B----4-:R-:W-:Y:S05]  /*ac50*/  @!P0 NANOSLEEP.SYNCS 0x989680 ;  /* 0x009896800000895d */ /* 0x010fea0003900000 */
[----:B------:R-:W4:Y:S02]  /*ac60*/  @!P0 SYNCS.PHASECHK.TRANS64 P0, [R0+URZ+0x98], R3 ;  /* 0x00009803000085a7 */ /* 0x000f2400080010ff */
[----:B----4-:R-:W-:Y:S05]  /*ac70*/  @!P0 BRA `(.L_x_169) ;  /* 0xfffffffc00f08947 */ /* 0x010fea000383ffff */
[----:B------:R-:W-:Y:S05]  /*ac80*/  BRA `(.L_x_88) ;  /* 0xffffff98009c7947 */ /* 0x000fea000383ffff */
.L_x_92:
[----:B------:R-:W-:Y:S07]  /*ac90*/  MOV R3, UR6 ;  /* 0x0000000600037c02 */ /* 0x000fee0008000f00 */
.L_x_170:
[----:B-1----:R1:W2:Y:S02]  /*aca0*/  SYNCS.PHASECHK.TRANS64.TRYWAIT P0, [R3+URZ+0x78], R12 ;  /* 0x0000780c030075a7 */ /* 0x0022a400080011ff */
[----:B--2---:R-:W-:Y:S05]  /*acb0*/  @!P0 NANOSLEEP.SYNCS 0x989680 ;  /* 0x009896800000895d */ /* 0x004fea0003900000 */
[----:B------:R-:W2:Y:S02]  /*acc0*/  @!P0 SYNCS.PHASECHK.TRANS64 P0, [R3+URZ+0x78], R12 ;  /* 0x0000780c030085a7 */ /* 0x000ea400080010ff */
[----:B--2---:R-:W-:Y:S05]  /*acd0*/  @!P0 BRA `(.L_x_170) ;  /* 0xfffffffc00f08947 */ /* 0x004fea000383ffff */
[----:B------:R-:W-:Y:S05]  /*ace0*/  BRA `(.L_x_171) ;  /* 0xffffff9c00147947 */ /* 0x000fea000383ffff */
.L_x_93:
[----:B-1----:R-:W-:Y:S07]  /*acf0*/  MOV R3, UR6 ;  /* 0x0000000600037c02 */ /* 0x002fee0008000f00 */
.L_x_172:
[----:B-1----:R1:W2:Y:S02]  /*ad00*/  SYNCS.PHASECHK.TRANS64.TRYWAIT P0, [R3+URZ+0x80], R12 ;  /* 0x0000800c030075a7 */ /* 0x0022a400080011ff */
[----:B--2---:R-:W-:Y:S05]  /*ad10*/  @!P0 NANOSLEEP.SYNCS 0x989680 ;  /* 0x009896800000895d */ /* 0x004fea0003900000 */
[----:B------:R-:W2:Y:S02]  /*ad20*/  @!P0 SYNCS.PHASECHK.TRANS64 P0, [R3+URZ+0x80], R12 ;  /* 0x0000800c030085a7 */ /* 0x000ea400080010ff */
[----:B--2---:R-:W-:Y:S05]  /*ad30*/  @!P0 BRA `(.L_x_172) ;  /* 0xfffffffc00f08947 */ /* 0x004fea000383ffff */
[----:B------:R-:W-:Y:S05]  /*ad40*/  BRA `(.L_x_173) ;  /* 0xffffff9c00547947 */ /* 0x000fea000383ffff */
.L_x_94:
[----:B------:R-:W-:Y:S07]  /*ad50*/  MOV R3, UR6 ;  /* 0x0000000600037c02 */ /* 0x000fee0008000f00 */
.L_x_174:
[----:B-1----:R1:W2:Y:S02]  /*ad60*/  SYNCS.PHASECHK.TRANS64.TRYWAIT P0, [R3+URZ+0x88], R12 ;  /* 0x0000880c030075a7 */ /* 0x0022a400080011ff */
[----:B--2---:R-:W-:Y:S05]  /*ad70*/  @!P0 NANOSLEEP.SYNCS 0x989680 ;  /* 0x009896800000895d */ /* 0x004fea0003900000 */
[----:B------:R-:W2:Y:S02]  /*ad80*/  @!P0 SYNCS.PHASECHK.TRANS64 P0, [R3+URZ+0x88], R12 ;  /* 0x0000880c030085a7 */ /* 0x000ea400080010ff */
[----:B--2---:R-:W-:Y:S05]  /*ad90*/  @!P0 BRA `(.L_x_174) ;  /* 0xfffffffc00f08947 */ /* 0x004fea000383ffff */
[----:B------:R-:W-:Y:S05]  /*ada0*/  BRA `(.L_x_175) ;  /* 0xffffff9c00dc7947 */ /* 0x000fea000383ffff */
.L_x_96:
[----:B------:R-:W-:-:S07]  /*adb0*/  MOV R0, UR6 ;  /* 0x0000000600007c02 */ /* 0x000fce0008000f00 */
.L_x_176:
[----:B-1----:R1:W2:Y:S02]  /*adc0*/  SYNCS.PHASECHK.TRANS64.TRYWAIT P0, [R0+URZ+0x78], R3 ;  /* 0x00007803000075a7 */ /* 0x0022a400080011ff */
[----:B--2---:R-:W-:Y:S05]  /*add0*/  @!P0 NANOSLEEP.SYNCS 0x989680 ;  /* 0x009896800000895d */ /* 0x004fea0003900000 */
[----:B------:R-:W2:Y:S02]  /*ade0*/  @!P0 SYNCS.PHASECHK.TRANS64 P0, [R0+URZ+0x78], R3 ;  /* 0x00007803000085a7 */ /* 0x000ea400080010ff */
[----:B--2---:R-:W-:Y:S05]  /*adf0*/  @!P0 BRA `(.L_x_176) ;  /* 0xfffffffc00f08947 */ /* 0x004fea000383ffff */
[----:B------:R-:W-:Y:S05]  /*ae00*/  BRA `(.L_x_177) ;  /* 0xffffffa0004c7947 */ /* 0x000fea000383ffff */
.L_x_97:
[----:B-1----:R-:W-:-:S07]  /*ae10*/  MOV R0, UR6 ;  /* 0x0000000600007c02 */ /* 0x002fce0008000f00 */
.L_x_178:
[----:B-1----:R1:W2:Y:S02]  /*ae20*/  SYNCS.PHASECHK.TRANS64.TRYWAIT P0, [R0+URZ+0x80], R3 ;  /* 0x00008003000075a7 */ /* 0x0022a400080011ff */
[----:B--2---:R-:W-:Y:S05]  /*ae30*/  @!P0 NANOSLEEP.SYNCS 0x989680 ;  /* 0x009896800000895d */ /* 0x004fea0003900000 */
[----:B------:R-:W2:Y:S02]  /*ae40*/  @!P0 SYNCS.PHASECHK.TRANS64 P0, [R0+URZ+0x80], R3 ;  /* 0x00008003000085a7 */ /* 0x000ea400080010ff */
[----:B--2---:R-:W-:Y:S05]  /*ae50*/  @!P0 BRA `(.L_x_178) ;  /* 0xfffffffc00f08947 */ /* 0x004fea000383ffff */
[----:B------:R-:W-:Y:S05]  /*ae60*/  BRA `(.L_x_179) ;  /* 0xffffffa0003c7947 */ /* 0x000fea000383ffff */
.L_x_99:
[----:B--2---:R2:W3:Y:S02]  /*ae70*/  SYNCS.PHASECHK.TRANS64.TRYWAIT P0, [R0+URZ+0xa0], R3 ;  /* 0x0000a003000075a7 */ /* 0x0044e400080011ff */
[----:B---3--:R-:W-:Y:S05]  /*ae80*/  @!P0 NANOSLEEP.SYNCS 0x989680 ;  /* 0x009896800000895d */ /* 0x008fea0003900000 */
[----:B------:R-:W3:Y:S02]  /*ae90*/  @!P0 SYNCS.PHASECHK.TRANS64 P0, [R0+URZ+0xa0], R3 ;  /* 0x0000a003000085a7 */ /* 0x000ee400080010ff */
[----:B---3--:R-:W-:Y:S05]  /*aea0*/  @!P0 BRA `(.L_x_99) ;  /* 0xfffffffc00f08947 */ /* 0x008fea000383ffff */
[----:B------:R-:W-:Y:S05]  /*aeb0*/  BRA `(.L_x_180) ;  /* 0xffffffa400087947 */ /* 0x000fea000383ffff */
.L_x_109:
[----:B-1----:R1:W3:Y:S02]  /*aec0*/  SYNCS.PHASECHK.TRANS64.TRYWAIT P1, [R3+URZ+0x60], R0 ;  /* 0x00006000030075a7 */ /* 0x0022e400080211ff */
[----:B---3--:R-:W-:Y:S05]  /*aed0*/  @!P1 NANOSLEEP.SYNCS 0x989680 ;  /* 0x009896800000995d */ /* 0x008fea0003900000 */
[----:B------:R-:W3:Y:S02]  /*aee0*/  @!P1 SYNCS.PHASECHK.TRANS64 P1, [R3+URZ+0x60], R0 ;  /* 0x00006000030095a7 */ /* 0x000ee400080210ff */
[----:B---3--:R-:W-:Y:S05]  /*aef0*/  @!P1 BRA `(.L_x_109) ;  /* 0xfffffffc00f09947 */ /* 0x008fea000383ffff */
[----:B------:R-:W-:Y:S05]  /*af00*/  BRA `(.L_x_108) ;  /* 0xffffffb000247947 */ /* 0x000fea000383ffff */
.L_x_111:
[----:B---3--:R3:W4:Y:S02]  /*af10*/  SYNCS.PHASECHK.TRANS64.TRYWAIT P0, [R168+URZ+0xc0], R5 ;  /* 0x0000c005a80075a7 */ /* 0x00872400080011ff */
[----:B----4-:R-:W-:Y:S05]  /*af20*/  @!P0 NANOSLEEP.SYNCS 0x989680 ;  /* 0x009896800000895d */ /* 0x010fea0003900000 */
[----:B------:R-:W4:Y:S02]  /*af30*/  @!P0 SYNCS.PHASECHK.TRANS64 P0, [R168+URZ+0xc0], R5 ;  /* 0x0000c005a80085a7 */ /* 0x000f2400080010ff */
[----:B----4-:R-:W-:Y:S05]  /*af40*/  @!P0 BRA `(.L_x_111) ;  /* 0xfffffffc00f08947 */ /* 0x010fea000383ffff */
[----:B------:R-:W-:Y:S05]  /*af50*/  BRA `(.L_x_110) ;  /* 0xffffffb000807947 */ /* 0x000fea000383ffff */
.L_x_121:
[----:B--2---:R2:W3:Y:S02]  /*af60*/  SYNCS.PHASECHK.TRANS64.TRYWAIT P0, [R6+URZ+0x60], R5 ;  /* 0x00006005060075a7 */ /* 0x0044e400080011ff */
[----:B---3--:R-:W-:Y:S05]  /*af70*/  @!P0 NANOSLEEP.SYNCS 0x989680 ;  /* 0x009896800000895d */ /* 0x008fea0003900000 */
[----:B------:R-:W3:Y:S02]  /*af80*/  @!P0 SYNCS.PHASECHK.TRANS64 P0, [R6+URZ+0x60], R5 ;  /* 0x00006005060085a7 */ /* 0x000ee400080010ff */
[----:B---3--:R-:W-:Y:S05]  /*af90*/  @!P0 BRA `(.L_x_121) ;  /* 0xfffffffc00f08947 */ /* 0x008fea000383ffff */
[----:B------:R-:W-:Y:S05]  /*afa0*/  BRA `(.L_x_120) ;  /* 0xffffffc400a87947 */ /* 0x000fea000383ffff */
.L_x_131:
[----:B-1----:R1:W2:Y:S02]  /*afb0*/  SYNCS.PHASECHK.TRANS64.TRYWAIT P0, [R3+URZ+0x60], R8 ;  /* 0x00006008030075a7 */ /* 0x0022a400080011ff */
[----:B--2---:R-:W-:Y:S05]  /*afc0*/  @!P0 NANOSLEEP.SYNCS 0x989680 ;  /* 0x009896800000895d */ /* 0x004fea0003900000 */
[----:B------:R-:W2:Y:S02]  /*afd0*/  @!P0 SYNCS.PHASECHK.TRANS64 P0, [R3+URZ+0x60], R8 ;  /* 0x00006008030085a7 */ /* 0x000ea400080010ff */
[----:B--2---:R-:W-:Y:S05]  /*afe0*/  @!P0 BRA `(.L_x_131) ;  /* 0xfffffffc00f08947 */ /* 0x004fea000383ffff */
[----:B------:R-:W-:Y:S05]  /*aff0*/  BRA `(.L_x_130) ;  /* 0xffffffdc00387947 */ /* 0x000fea000383ffff */
        .weak           $__internal_0_$__cuda_sm10x_tcgen05_guardrail_trap_col_being_dealloced_not_returned_by_alloc
        .type           $__internal_0_$__cuda_sm10x_tcgen05_guardrail_trap_col_being_dealloced_not_returned_by_alloc,@function
        .size           $__internal_0_$__cuda_sm10x_tcgen05_guardrail_trap_col_being_dealloced_not_returned_by_alloc,($__internal_1_$__cuda_sm10x_tcgen05_guardrail_trap_phase_invalid_during_alloc - $__internal_0_$__cuda_sm10x_tcgen05_guardrail_trap_col_being_dealloced_not_returned_by_alloc)
$__internal_0_$__cuda_sm10x_tcgen05_guardrail_trap_col_being_dealloced_not_returned_by_alloc:
[----:B------:R-:W-:Y:S05]  /*b000*/  BPT.TRAP 0x1 ;  /* 0x000000040000795c */ /* 0x000fea0000300000 */
[----:B------:R-:W-:-:S04]  /*b010*/  HFMA2 R3, -RZ, RZ, 0, 0 ;  /* 0x00000000ff037431 */ /* 0x000fc800000001ff */
[----:B------:R-:W-:Y:S05]  /*b020*/  RET.REL.NODEC R2 `(_ZN7cutlass13device_kernelINS_4gemm6kernel13GemmUniversalIN4cute5tupleIJiiiiEEENS1_10collective13CollectiveMmaINS1_35MainloopSm100TmaUmmaWarpSpecializedILi6ELi2ELi2ENS5_IJNS4_1CILi2EEENSA_ILi1EEESC_EEEEENS5_IJNSA_ILi256EEENSA_ILi192EEENSA_ILi128EEEEEEaNS5_IJlSC_lEEEaSJ_NS4_8TiledMMAINS4_8MMA_AtomIJNS4_21SM100_MMA_S8_2x1SM_SSIaaiLi256ELi192ELNS4_4UMMA5MajorE0ELSO_0ELNSN_8SaturateE0EEEEEENS4_6LayoutINS5_IJSC_SC_SC_EEENS5_IJNSA_ILi0EEESU_SU_EEEEENS5_IJNS4_10UnderscoreESX_SX_EEEEENS4_18SM100_TMA_2SM_LOADENS4_14ComposedLayoutINS4_7SwizzleILi3ELi4ELi3EEENS4_18smem_ptr_flag_bitsILi8EEENSS_INS5_IJNSA_ILi8EEESH_EEENS5_IJSH_SC_EEEEEEEvNS4_8identityES10_S1A_vS1B_EENS_8epilogue10collective18CollectiveEpilogueINS1D_23Sm100TmaWarpSpecializedILi3ELi2ELi64ELb0ELb0EEEJNS5_IJSH_SG_SH_EEENS5_IJNSS_ISH_SC_EENSS_INSA_ILi64EEESC_EEEEEaSJ_aSJ_NS1D_6fusion15FusionCallbacksIS1H_NS1N_17LinearCombinationIaiaiLNS_15FloatRoundStyleE2EEES1I_S1M_JEEENS4_5SM1004TMEM4LOAD26SM100_TMEM_LOAD_32dp32b64xENS4_13SM90_TMA_LOADENS11_INS12_ILi2ELi4ELi3EEES15_NSS_INS5_IJS16_S1K_EEENS5_IJS1K_SC_EEEEEEENS4_39AutoVectorizingCopyWithAssumedAlignmentILi128EEENS4_14SM90_TMA_STOREES22_S24_S24_EEEvvEEEEvNT_6ParamsE) ;  /* 0xffffff4c02f47950 */ /* 0x000fea0003c3ffff */
        .weak           $__internal_1_$__cuda_sm10x_tcgen05_guardrail_trap_phase_invalid_during_alloc
        .type           $__internal_1_$__cuda_sm10x_tcgen05_guardrail_trap_phase_invalid_during_alloc,@function
        .size           $__internal_1_$__cuda_sm10x_tcgen05_guardrail_trap_phase_invalid_during_alloc,($__internal_2_$__cuda_sm10x_tcgen05_guardrail_trap_unallocated_columns_being_dealloced - $__internal_1_$__cuda_sm10x_tcgen05_guardrail_trap_phase_invalid_during_alloc)
$__internal_1_$__cuda_sm10x_tcgen05_guardrail_trap_phase_invalid_during_alloc:
[----:B------:R-:W-:Y:S05]  /*b030*/  BPT.TRAP 0x1 ;  /* 0x000000040000795c */ /* 0x000fea0000300000 */
[----:B------:R-:W-:-:S04]  /*b040*/  MOV R3, 0x0 ;  /* 0x0000000000037802 */ /* 0x000fc80000000f00 */
[----:B------:R-:W-:Y:S05]  /*b050*/  RET.REL.NODEC R2 `(_ZN7cutlass13device_kernelINS_4gemm6kernel13GemmUniversalIN4cute5tupleIJiiiiEEENS1_10collective13CollectiveMmaINS1_35MainloopSm100TmaUmmaWarpSpecializedILi6ELi2ELi2ENS5_IJNS4_1CILi2EEENSA_ILi1EEESC_EEEEENS5_IJNSA_ILi256EEENSA_ILi192EEENSA_ILi128EEEEEEaNS5_IJlSC_lEEEaSJ_NS4_8TiledMMAINS4_8MMA_AtomIJNS4_21SM100_MMA_S8_2x1SM_SSIaaiLi256ELi192ELNS4_4UMMA5MajorE0ELSO_0ELNSN_8SaturateE0EEEEEENS4_6LayoutINS5_IJSC_SC_SC_EEENS5_IJNSA_ILi0EEESU_SU_EEEEENS5_IJNS4_10UnderscoreESX_SX_EEEEENS4_18SM100_TMA_2SM_LOADENS4_14ComposedLayoutINS4_7SwizzleILi3ELi4ELi3EEENS4_18smem_ptr_flag_bitsILi8EEENSS_INS5_IJNSA_ILi8EEESH_EEENS5_IJSH_SC_EEEEEEEvNS4_8identityES10_S1A_vS1B_EENS_8epilogue10collective18CollectiveEpilogueINS1D_23Sm100TmaWarpSpecializedILi3ELi2ELi64ELb0ELb0EEEJNS5_IJSH_SG_SH_EEENS5_IJNSS_ISH_SC_EENSS_INSA_ILi64EEESC_EEEEEaSJ_aSJ_NS1D_6fusion15FusionCallbacksIS1H_NS1N_17LinearCombinationIaiaiLNS_15FloatRoundStyleE2EEES1I_S1M_JEEENS4_5SM1004TMEM4LOAD26SM100_TMEM_LOAD_32dp32b64xENS4_13SM90_TMA_LOADENS11_INS12_ILi2ELi4ELi3EEES15_NSS_INS5_IJS16_S1K_EEENS5_IJS1K_SC_EEEEEEENS4_39AutoVectorizingCopyWithAssumedAlignmentILi128EEENS4_14SM90_TMA_STOREES22_S24_S24_EEEvvEEEEvNT_6ParamsE) ;  /* 0xffffff4c02e87950 */ /* 0x000fea0003c3ffff */
        .weak           $__internal_2_$__cuda_sm10x_tcgen05_guardrail_trap_unallocated_columns_being_dealloced
        .type           $__internal_2_$__cuda_sm10x_tcgen05_guardrail_trap_unallocated_columns_being_dealloced,@function
        .size           $__internal_2_$__cuda_sm10x_tcgen05_guardrail_trap_unallocated_columns_being_dealloced,(.L_x_182 - $__internal_2_$__cuda_sm10x_tcgen05_guardrail_trap_unallocated_columns_being_dealloced)
$__internal_2_$__cuda_sm10x_tcgen05_guardrail_trap_unallocated_columns_being_dealloced:
[----:B------:R-:W-:Y:S05]  /*b060*/  BPT.TRAP 0x1 ;  /* 0x000000040000795c */ /* 0x000fea0000300000 */
[----:B------:R-:W-:-:S04]  /*b070*/  HFMA2 R3, -RZ, RZ, 0, 0 ;  /* 0x00000000ff037431 */ /* 0x000fc800000001ff */
[----:B------:R-:W-:Y:S05]  /*b080*/  RET.REL.NODEC R2 `(_ZN7cutlass13device_kernelINS_4gemm6kernel13GemmUniversalIN4cute5tupleIJiiiiEEENS1_10collective13CollectiveMmaINS1_35MainloopSm100TmaUmmaWarpSpecializedILi6ELi2ELi2ENS5_IJNS4_1CILi2EEENSA_ILi1EEESC_EEEEENS5_IJNSA_ILi256EEENSA_ILi192EEENSA_ILi128EEEEEEaNS5_IJlSC_lEEEaSJ_NS4_8TiledMMAINS4_8MMA_AtomIJNS4_21SM100_MMA_S8_2x1SM_SSIaaiLi256ELi192ELNS4_4UMMA5MajorE0ELSO_0ELNSN_8SaturateE0EEEEEENS4_6LayoutINS5_IJSC_SC_SC_EEENS5_IJNSA_ILi0EEESU_SU_EEEEENS5_IJNS4_10UnderscoreESX_SX_EEEEENS4_18SM100_TMA_2SM_LOADENS4_14ComposedLayoutINS4_7SwizzleILi3ELi4ELi3EEENS4_18smem_ptr_flag_bitsILi8EEENSS_INS5_IJNSA_ILi8EEESH_EEENS5_IJSH_SC_EEEEEEEvNS4_8identityES10_S1A_vS1B_EENS_8epilogue10collective18CollectiveEpilogueINS1D_23Sm100TmaWarpSpecializedILi3ELi2ELi64ELb0ELb0EEEJNS5_IJSH_SG_SH_EEENS5_IJNSS_ISH_SC_EENSS_INSA_ILi64EEESC_EEEEEaSJ_aSJ_NS1D_6fusion15FusionCallbacksIS1H_NS1N_17LinearCombinationIaiaiLNS_15FloatRoundStyleE2EEES1I_S1M_JEEENS4_5SM1004TMEM4LOAD26SM100_TMEM_LOAD_32dp32b64xENS4_13SM90_TMA_LOADENS11_INS12_ILi2ELi4ELi3EEES15_NSS_INS5_IJS16_S1K_EEENS5_IJS1K_SC_EEEEEEENS4_39AutoVectorizingCopyWithAssumedAlignmentILi128EEENS4_14SM90_TMA_STOREES22_S24_S24_EEEvvEEEEvNT_6ParamsE) ;  /* 0xffffff4c02dc7950 */ /* 0x000fea0003c3ffff */
.L_x_181:
[----:B------:R-:W-:-:S00]  /*b090*/  BRA `(.L_x_181) ;  /* 0xfffffffc00fc7947 */ /* 0x000fc0000383ffff */
[----:B------:R-:W-:-:S00]  /*b0a0*/  NOP ;  /* 0x0000000000007918 */ /* 0x000fc00000000000 */
        /* <DEDUP_REMOVED lines=13> */
.L_x_182:


//--------------------- .nv.global.init           --------------------------
	.section	.nv.global.init,"aw",@progbits
.nv.global.init:
	.type		$str$27,@object
	.size		$str$27,($str$28 - $str$27)
$str$27:
        /*0000*/ 	.byte	0x28, 0x61, 0x64, 0x64, 0x72, 0x65, 0x73, 0x73, 0x20, 0x26, 0x20, 0x6d, 0x61, 0x73, 0x6b, 0x29
        /*0010*/ 	.byte	0x20, 0x3d, 0x3d, 0x20, 0x30, 0x00
	.type		$str$28,@object
	.size		$str$28,($str$26 - $str$28)
$str$28:
        /*0016*/ 	.byte	0x2f, 0x74, 0x6d, 0x70, 0x2f, 0x63, 0x75, 0x74, 0x6c, 0x61, 0x73, 0x73, 0x5f, 0x73, 0x77, 0x65
        /*0026*/ 	.byte	0x65, 0x70, 0x5f, 0x73, 0x72, 0x63, 0x2f, 0x69, 0x6e, 0x63, 0x6c, 0x75, 0x64, 0x65, 0x2f, 0x63
        /*0036*/ 	.byte	0x75, 0x74, 0x65, 0x2f, 0x70, 0x6f, 0x69, 0x6e, 0x74, 0x65, 0x72, 0x5f, 0x66, 0x6c, 0x61, 0x67
        /*0046*/ 	.byte	0x67, 0x65, 0x64, 0x2e, 0x68, 0x70, 0x70, 0x00
	.type		$str$26,@object
	.size		$str$26,($str$25 - $str$26)
$str$26:
        /*004e*/ 	.byte	0x2f, 0x74, 0x6d, 0x70, 0x2f, 0x63, 0x75, 0x74, 0x6c, 0x61, 0x73, 0x73, 0x5f, 0x73, 0x77, 0x65
        /*005e*/ 	.byte	0x65, 0x70, 0x5f, 0x73, 0x72, 0x63, 0x2f, 0x69, 0x6e, 0x63, 0x6c, 0x75, 0x64, 0x65, 0x2f, 0x63
        /*006e*/ 	.byte	0x75, 0x74, 0x65, 0x2f, 0x61, 0x74, 0x6f, 0x6d, 0x2f, 0x63, 0x6f, 0x70, 0x79, 0x5f, 0x74, 0x72
        /*007e*/ 	.byte	0x61, 0x69, 0x74, 0x73, 0x5f, 0x73, 0x6d, 0x31, 0x30, 0x30, 0x2e, 0x68, 0x70, 0x70, 0x00
	.type		$str$25,@object
	.size		$str$25,(__unnamed_1 - $str$25)
$str$25:
        /*008d*/ 	.byte	0x28, 0x28, 0x75, 0x69, 0x6e, 0x74, 0x33, 0x32, 0x5f, 0x74, 0x28, 0x74, 0x68, 0x72, 0x65, 0x61
        /*009d*/ 	.byte	0x64, 0x49, 0x64, 0x78, 0x2e, 0x78, 0x29, 0x20, 0x2f, 0x20, 0x33, 0x32, 0x29, 0x20, 0x25, 0x20
        /*00ad*/ 	.byte	0x34, 0x29, 0x20, 0x3d, 0x3d, 0x20, 0x28, 0x28, 0x28, 0x74, 0x6d, 0x65, 0x6d, 0x5f, 0x61, 0x64
        /*00bd*/ 	.byte	0x64, 0x72, 0x20, 0x3e, 0x3e, 0x20, 0x31, 0x36, 0x29, 0x20, 0x2f, 0x20, 0x33, 0x32, 0x29, 0x20
        /*00cd*/ 	.byte	0x25, 0x20, 0x34, 0x29, 0x00
	.type		__unnamed_1,@object
	.size		__unnamed_1,(__unnamed_2 - __unnamed_1)
__unnamed_1:
        /*00d2*/ 	.byte	0x61, 0x75, 0x74, 0x6f, 0x20, 0x63, 0x75, 0x74, 0x65, 0x3a, 0x3a, 0x61, 0x73, 0x5f, 0x70, 0x6f
        /* <DEDUP_REMOVED lines=24> */
        /*0262*/ 	.byte	0x5d, 0x00
	.type		__unnamed_2,@object
	.size		__unnamed_2,(__unnamed_3 - __unnamed_2)
__unnamed_2:
        /* <DEDUP_REMOVED lines=26> */
	.type		__unnamed_3,@object
	.size		__unnamed_3,(.L_3 - __unnamed_3)
__unnamed_3:
        /* <DEDUP_REMOVED lines=42> */
        /*0696*/ 	.byte	0x43, 0x3c, 0x30, 0x3e, 0x3e, 0x3e, 0x3e, 0x5d, 0x00
.L_3:


//--------------------- .nv.shared._ZN7cutlass13device_kernelINS_4gemm6kernel13GemmUniversalIN4cute5tupleIJiiiiEEENS1_10collective13CollectiveMmaINS1_35MainloopSm100TmaUmmaWarpSpecializedILi6ELi2ELi2ENS5_IJNS4_1CILi2EEENSA_ILi1EEESC_EEEEENS5_IJNSA_ILi256EEENSA_ILi192EEENSA_ILi128EEEEEEaNS5_IJlSC_lEEEaSJ_NS4_8TiledMMAINS4_8MMA_AtomIJNS4_21SM100_MMA_S8_2x1SM_SSIaaiLi256ELi192ELNS4_4UMMA5MajorE0ELSO_0ELNSN_8SaturateE0EEEEEENS4_6LayoutINS5_IJSC_SC_SC_EEENS5_IJNSA_ILi0EEESU_SU_EEEEENS5_IJNS4_10UnderscoreESX_SX_EEEEENS4_18SM100_TMA_2SM_LOADENS4_14ComposedLayoutINS4_7SwizzleILi3ELi4ELi3EEENS4_18smem_ptr_flag_bitsILi8EEENSS_INS5_IJNSA_ILi8EEESH_EEENS5_IJSH_SC_EEEEEEEvNS4_8identityES10_S1A_vS1B_EENS_8epilogue10collective18CollectiveEpilogueINS1D_23Sm100TmaWarpSpecializedILi3ELi2ELi64ELb0ELb0EEEJNS5_IJSH_SG_SH_EEENS5_IJNSS_ISH_SC_EENSS_INSA_ILi64EEESC_EEEEEaSJ_aSJ_NS1D_6fusion15FusionCallbacksIS1H_NS1N_17LinearCombinationIaiaiLNS_15FloatRoundStyleE2EEES1I_S1M_JEEENS4_5SM1004TMEM4LOAD26SM100_TMEM_LOAD_32dp32b64xENS4_13SM90_TMA_LOADENS11_INS12_ILi2ELi4ELi3EEES15_NSS_INS5_IJS16_S1K_EEENS5_IJS1K_SC_EEEEEEENS4_39AutoVectorizingCopyWithAssumedAlignmentILi128EEENS4_14SM90_TMA_STOREES22_S24_S24_EEEvvEEEEvNT_6ParamsE --------------------------
	.section	.nv.shared._ZN7cutlass13device_kernelINS_4gemm6kernel13GemmUniversalIN4cute5tupleIJiiiiEEENS1_10collective13CollectiveMmaINS1_35MainloopSm100TmaUmmaWarpSpecializedILi6ELi2ELi2ENS5_IJNS4_1CILi2EEENSA_ILi1EEESC_EEEEENS5_IJNSA_ILi256EEENSA_ILi192EEENSA_ILi128EEEEEEaNS5_IJlSC_lEEEaSJ_NS4_8TiledMMAINS4_8MMA_AtomIJNS4_21SM100_MMA_S8_2x1SM_SSIaaiLi256ELi192ELNS4_4UMMA5MajorE0ELSO_0ELNSN_8SaturateE0EEEEEENS4_6LayoutINS5_IJSC_SC_SC_EEENS5_IJNSA_ILi0EEESU_SU_EEEEENS5_IJNS4_10UnderscoreESX_SX_EEEEENS4_18SM100_TMA_2SM_LOADENS4_14ComposedLayoutINS4_7SwizzleILi3ELi4ELi3EEENS4_18smem_ptr_flag_bitsILi8EEENSS_INS5_IJNSA_ILi8EEESH_EEENS5_IJSH_SC_EEEEEEEvNS4_8identityES10_S1A_vS1B_EENS_8epilogue10collective18CollectiveEpilogueINS1D_23Sm100TmaWarpSpecializedILi3ELi2ELi64ELb0ELb0EEEJNS5_IJSH_SG_SH_EEENS5_IJNSS_ISH_SC_EENSS_INSA_ILi64EEESC_EEEEEaSJ_aSJ_NS1D_6fusion15FusionCallbacksIS1H_NS1N_17LinearCombinationIaiaiLNS_15FloatRoundStyleE2EEES1I_S1M_JEEENS4_5SM1004TMEM4LOAD26SM100_TMEM_LOAD_32dp32b64xENS4_13SM90_TMA_LOADENS11_INS12_ILi2ELi4ELi3EEES15_NSS_INS5_IJS16_S1K_EEENS5_IJS1K_SC_EEEEEEENS4_39AutoVectorizingCopyWithAssumedAlignmentILi128EEENS4_14SM90_TMA_STOREES22_S24_S24_EEEvvEEEEvNT_6ParamsE,"aw",@nobits
	.sectionflags	@""
	.align	16
	.zero		1024


//--------------------- .nv.shared.reserved.0     --------------------------
	.section	.nv.shared.reserved.0,"aw",@nobits
	.weak		__nv_reservedSMEM_offset_0_alias
	.size		__nv_reservedSMEM_offset_0_alias, 0, 64
	.other		__nv_reservedSMEM_offset_0_alias,@"STO_CUDA_RESERVED_SHARED STV_DEFAULT"
__nv_reservedSMEM_offset_0_alias:
	.zero		0
.nv.shared.reserved.0:
	.zero		64
	.weak		__nv_reservedSMEM_tcgen05_partition
	.type		__nv_reservedSMEM_tcgen05_partition,@object
	.size		__nv_reservedSMEM_tcgen05_partition,(.L_0 - __nv_reservedSMEM_tcgen05_partition)
__nv_reservedSMEM_tcgen05_partition:
	.zero		32
.L_0:


//--------------------- .nv.global                --------------------------
	.section	.nv.global,"aw",@nobits
.nv.global:
	.type		_ZN40_INTERNAL_2f8ecd7f_4_k_cu_3386a47e_222144cute1_E,@object
	.size		_ZN40_INTERNAL_2f8ecd7f_4_k_cu_3386a47e_222144cute1_E,(_ZN40_INTERNAL_2f8ecd7f_4_k_cu_3386a47e_222144cuda3std3__45__cpo6cbeginE - _ZN40_INTERNAL_2f8ecd7f_4_k_cu_3386a47e_222144cute1_E)
_ZN40_INTERNAL_2f8ecd7f_4_k_cu_3386a47e_222144cute1_E:
	.zero		1
	.type		_ZN40_INTERNAL_2f8ecd7f_4_k_cu_3386a47e_222144cuda3std3__45__cpo6cbeginE,@object
	.size		_ZN40_INTERNAL_2f8ecd7f_4_k_cu_3386a47e_222144cuda3std3__45__cpo6cbeginE,(_ZN40_INTERNAL_2f8ecd7f_4_k_cu_3386a47e_222144cuda3std3__48in_placeE - _ZN40_INTERNAL_2f8ecd7f_4_k_cu_3386a47e_222144cuda3std3__45__cpo6cbeginE)
_ZN40_INTERNAL_2f8ecd7f_4_k_cu_3386a47e_222144cuda3std3__45__cpo6cbeginE:
	.zero		1
	.type		_ZN40_INTERNAL_2f8ecd7f_4_k_cu_3386a47e_222144cuda3std3__48in_placeE,@object
	.size		_ZN40_INTERNAL_2f8ecd7f_4_k_cu_3386a47e_222144cuda3std3__48in_placeE,(_ZN40_INTERNAL_2f8ecd7f_4_k_cu_3386a47e_222144cuda3std6ranges3__45__cpo9iter_moveE - _ZN40_INTERNAL_2f8ecd7f_4_k_cu_3386a47e_222144cuda3std3__48in_placeE)
_ZN40_INTERNAL_2f8ecd7f_4_k_cu_3386a47e_222144cuda3std3__48in_placeE:
	.zero		1
	.type		_ZN40_INTERNAL_2f8ecd7f_4_k_cu_3386a47e_222144cuda3std6ranges3__45__cpo9iter_moveE,@object
	.size		_ZN40_INTERNAL_2f8ecd7f_4_k_cu_3386a47e_222144cuda3std6ranges3__45__cpo9iter_moveE,(_ZN40_INTERNAL_2f8ecd7f_4_k_cu_3386a47e_222144cuda3std3__45__cpo5beginE - _ZN40_INTERNAL_2f8ecd7f_4_k_cu_3386a47e_222144cuda3std6ranges3__45__cpo9iter_moveE)
_ZN40_INTERNAL_2f8ecd7f_4_k_cu_3386a47e_222144cuda3std6ranges3__45__cpo9iter_moveE:
	.zero		1
	.type		_ZN40_INTERNAL_2f8ecd7f_4_k_cu_3386a47e_222144cuda3std3__45__cpo5beginE,@object
	.size		_ZN40_INTERNAL_2f8ecd7f_4_k_cu_3386a47e_222144cuda3std3__45__cpo5beginE,(_ZN40_INTERNAL_2f8ecd7f_4_k_cu_3386a47e_222144cuda3std3__442_GLOBAL__N__2f8ecd7f_4_k_cu_3386a47e_222146ignoreE - _ZN40_INTERNAL_2f8ecd7f_4_k_cu_3386a47e_222144cuda3std3__45__cpo5beginE)
_ZN40_INTERNAL_2f8ecd7f_4_k_cu_3386a47e_222144cuda3std3__45__cpo5beginE:
	.zero		1
	.type		_ZN40_INTERNAL_2f8ecd7f_4_k_cu_3386a47e_222144cuda3std3__442_GLOBAL__N__2f8ecd7f_4_k_cu_3386a47e_222146ignoreE,@object
	.size		_ZN40_INTERNAL_2f8ecd7f_4_k_cu_3386a47e_222144cuda3std3__442_GLOBAL__N__2f8ecd7f_4_k_cu_3386a47e_222146ignoreE,(_ZN40_INTERNAL_2f8ecd7f_4_k_cu_3386a47e_222144cute7productE - _ZN40_INTERNAL_2f8ecd7f_4_k_cu_3386a47e_222144cuda3std3__442_GLOBAL__N__2f8ecd7f_4_k_cu_3386a47e_222146ignoreE)
_ZN40_INTERNAL_2f8ecd7f_4_k_cu_3386a47e_222144cuda3std3__442_GLOBAL__N__2f8ecd7f_4_k_cu_3386a47e_222146ignoreE:
	.zero		1
	.type		_ZN40_INTERNAL_2f8ecd7f_4_k_cu_3386a47e_222144cute7productE,@object
	.size		_ZN40_INTERNAL_2f8ecd7f_4_k_cu_3386a47e_222144cute7productE,(_ZN40_INTERNAL_2f8ecd7f_4_k_cu_3386a47e_222144cuda3std3__45__cpo3endE - _ZN40_INTERNAL_2f8ecd7f_4_k_cu_3386a47e_222144cute7productE)
_ZN40_INTERNAL_2f8ecd7f_4_k_cu_3386a47e_222144cute7productE:
	.zero		1
	.type		_ZN40_INTERNAL_2f8ecd7f_4_k_cu_3386a47e_222144cuda3std3__45__cpo3endE,@object
	.size		_ZN40_INTERNAL_2f8ecd7f_4_k_cu_3386a47e_222144cuda3std3__45__cpo3endE,(_ZN40_INTERNAL_2f8ecd7f_4_k_cu_3386a47e_222144cuda3std3__419piecewise_constructE - _ZN40_INTERNAL_2f8ecd7f_4_k_cu_3386a47e_222144cuda3std3__45__cpo3endE)
_ZN40_INTERNAL_2f8ecd7f_4_k_cu_3386a47e_222144cuda3std3__45__cpo3endE:
	.zero		1
	.type		_ZN40_INTERNAL_2f8ecd7f_4_k_cu_3386a47e_222144cuda3std3__419piecewise_constructE,@object
	.size		_ZN40_INTERNAL_2f8ecd7f_4_k_cu_3386a47e_222144cuda3std3__419piecewise_constructE,(_ZN40_INTERNAL_2f8ecd7f_4_k_cu_3386a47e_222144cuda3std3__45__cpo4cendE - _ZN40_INTERNAL_2f8ecd7f_4_k_cu_3386a47e_222144cuda3std3__419piecewise_constructE)
_ZN40_INTERNAL_2f8ecd7f_4_k_cu_3386a47e_222144cuda3std3__419piecewise_constructE:
	.zero		1
	.type		_ZN40_INTERNAL_2f8ecd7f_4_k_cu_3386a47e_222144cuda3std3__45__cpo4cendE,@object
	.size		_ZN40_INTERNAL_2f8ecd7f_4_k_cu_3386a47e_222144cuda3std3__45__cpo4cendE,(_ZN40_INTERNAL_2f8ecd7f_4_k_cu_3386a47e_222144cuda3std6ranges3__45__cpo4swapE - _ZN40_INTERNAL_2f8ecd7f_4_k_cu_3386a47e_222144cuda3std3__45__cpo4cendE)
_ZN40_INTERNAL_2f8ecd7f_4_k_cu_3386a47e_222144cuda3std3__45__cpo4cendE:
	.zero		1
	.type		_ZN40_INTERNAL_2f8ecd7f_4_k_cu_3386a47e_222144cuda3std6ranges3__45__cpo4swapE,@object
	.size		_ZN40_INTERNAL_2f8ecd7f_4_k_cu_3386a47e_222144cuda3std6ranges3__45__cpo4swapE,(.L_11 - _ZN40_INTERNAL_2f8ecd7f_4_k_cu_3386a47e_222144cuda3std6ranges3__45__cpo4swapE)
_ZN40_INTERNAL_2f8ecd7f_4_k_cu_3386a47e_222144cuda3std6ranges3__45__cpo4swapE:
	.zero		1
.L_11:


//--------------------- .nv.constant0._ZN7cutlass13device_kernelINS_4gemm6kernel13GemmUniversalIN4cute5tupleIJiiiiEEENS1_10collective13CollectiveMmaINS1_35MainloopSm100TmaUmmaWarpSpecializedILi6ELi2ELi2ENS5_IJNS4_1CILi2EEENSA_ILi1EEESC_EEEEENS5_IJNSA_ILi256EEENSA_ILi192EEENSA_ILi128EEEEEEaNS5_IJlSC_lEEEaSJ_NS4_8TiledMMAINS4_8MMA_AtomIJNS4_21SM100_MMA_S8_2x1SM_SSIaaiLi256ELi192ELNS4_4UMMA5MajorE0ELSO_0ELNSN_8SaturateE0EEEEEENS4_6LayoutINS5_IJSC_SC_SC_EEENS5_IJNSA_ILi0EEESU_SU_EEEEENS5_IJNS4_10UnderscoreESX_SX_EEEEENS4_18SM100_TMA_2SM_LOADENS4_14ComposedLayoutINS4_7SwizzleILi3ELi4ELi3EEENS4_18smem_ptr_flag_bitsILi8EEENSS_INS5_IJNSA_ILi8EEESH_EEENS5_IJSH_SC_EEEEEEEvNS4_8identityES10_S1A_vS1B_EENS_8epilogue10collective18CollectiveEpilogueINS1D_23Sm100TmaWarpSpecializedILi3ELi2ELi64ELb0ELb0EEEJNS5_IJSH_SG_SH_EEENS5_IJNSS_ISH_SC_EENSS_INSA_ILi64EEESC_EEEEEaSJ_aSJ_NS1D_6fusion15FusionCallbacksIS1H_NS1N_17LinearCombinationIaiaiLNS_15FloatRoundStyleE2EEES1I_S1M_JEEENS4_5SM1004TMEM4LOAD26SM100_TMEM_LOAD_32dp32b64xENS4_13SM90_TMA_LOADENS11_INS12_ILi2ELi4ELi3EEES15_NSS_INS5_IJS16_S1K_EEENS5_IJS1K_SC_EEEEEEENS4_39AutoVectorizingCopyWithAssumedAlignmentILi128EEENS4_14SM90_TMA_STOREES22_S24_S24_EEEvvEEEEvNT_6ParamsE --------------------------
	.section	.nv.constant0._ZN7cutlass13device_kernelINS_4gemm6kernel13GemmUniversalIN4cute5tupleIJiiiiEEENS1_10collective13CollectiveMmaINS1_35MainloopSm100TmaUmmaWarpSpecializedILi6ELi2ELi2ENS5_IJNS4_1CILi2EEENSA_ILi1EEESC_EEEEENS5_IJNSA_ILi256EEENSA_ILi192EEENSA_ILi128EEEEEEaNS5_IJlSC_lEEEaSJ_NS4_8TiledMMAINS4_8MMA_AtomIJNS4_21SM100_MMA_S8_2x1SM_SSIaaiLi256ELi192ELNS4_4UMMA5MajorE0ELSO_0ELNSN_8SaturateE0EEEEEENS4_6LayoutINS5_IJSC_SC_SC_EEENS5_IJNSA_ILi0EEESU_SU_EEEEENS5_IJNS4_10UnderscoreESX_SX_EEEEENS4_18SM100_TMA_2SM_LOADENS4_14ComposedLayoutINS4_7SwizzleILi3ELi4ELi3EEENS4_18smem_ptr_flag_bitsILi8EEENSS_INS5_IJNSA_ILi8EEESH_EEENS5_IJSH_SC_EEEEEEEvNS4_8identityES10_S1A_vS1B_EENS_8epilogue10collective18CollectiveEpilogueINS1D_23Sm100TmaWarpSpecializedILi3ELi2ELi64ELb0ELb0EEEJNS5_IJSH_SG_SH_EEENS5_IJNSS_ISH_SC_EENSS_INSA_ILi64EEESC_EEEEEaSJ_aSJ_NS1D_6fusion15FusionCallbacksIS1H_NS1N_17LinearCombinationIaiaiLNS_15FloatRoundStyleE2EEES1I_S1M_JEEENS4_5SM1004TMEM4LOAD26SM100_TMEM_LOAD_32dp32b64xENS4_13SM90_TMA_LOADENS11_INS12_ILi2ELi4ELi3EEES15_NSS_INS5_IJS16_S1K_EEENS5_IJS1K_SC_EEEEEEENS4_39AutoVectorizingCopyWithAssumedAlignmentILi128EEENS4_14SM90_TMA_STOREES22_S24_S24_EEEvvEEEEvNT_6ParamsE,"a",@progbits
	.sectionflags	@""
	.align	4
.nv.constant0._ZN7cutlass13device_kernelINS_4gemm6kernel13GemmUniversalIN4cute5tupleIJiiiiEEENS1_10collective13CollectiveMmaINS1_35MainloopSm100TmaUmmaWarpSpecializedILi6ELi2ELi2ENS5_IJNS4_1CILi2EEENSA_ILi1EEESC_EEEEENS5_IJNSA_ILi256EEENSA_ILi192EEENSA_ILi128EEEEEEaNS5_IJlSC_lEEEaSJ_NS4_8TiledMMAINS4_8MMA_AtomIJNS4_21SM100_MMA_S8_2x1SM_SSIaaiLi256ELi192ELNS4_4UMMA5MajorE0ELSO_0ELNSN_8SaturateE0EEEEEENS4_6LayoutINS5_IJSC_SC_SC_EEENS5_IJNSA_ILi0EEESU_SU_EEEEENS5_IJNS4_10UnderscoreESX_SX_EEEEENS4_18SM100_TMA_2SM_LOADENS4_14ComposedLayoutINS4_7SwizzleILi3ELi4ELi3EEENS4_18smem_ptr_flag_bitsILi8EEENSS_INS5_IJNSA_ILi8EEESH_EEENS5_IJSH_SC_EEEEEEEvNS4_8identityES10_S1A_vS1B_EENS_8epilogue10collective18CollectiveEpilogueINS1D_23Sm100TmaWarpSpecializedILi3ELi2ELi64ELb0ELb0EEEJNS5_IJSH_SG_SH_EEENS5_IJNSS_ISH_SC_EENSS_INSA_ILi64EEESC_EEEEEaSJ_aSJ_NS1D_6fusion15FusionCallbacksIS1H_NS1N_17LinearCombinationIaiaiLNS_15FloatRoundStyleE2EEES1I_S1M_JEEENS4_5SM1004TMEM4LOAD26SM100_TMEM_LOAD_32dp32b64xENS4_13SM90_TMA_LOADENS11_INS12_ILi2ELi4ELi3EEES15_NSS_INS5_IJS16_S1K_EEENS5_IJS1K_SC_EEEEEEENS4_39AutoVectorizingCopyWithAssumedAlignmentILi128EEENS4_14SM90_TMA_STOREES22_S24_S24_EEEvvEEEEvNT_6ParamsE:
	.zero		2944


//--------------------- SYMBOLS --------------------------

	.type		.nv.reservedSmem.offset0,@object
	.size		.nv.reservedSmem.offset0,0x4
	.type		.nv.reservedSmem.cap,@object
	.size		.nv.reservedSmem.cap,0x4
	.type		__assertfail,@function
